//
// Generated by NVIDIA NVVM Compiler
//
// Compiler Build ID: CL-36424714
// Cuda compilation tools, release 13.0, V13.0.88
// Based on NVVM 20.0.0
//

.version 9.0
.target sm_100
.address_size 64

	// .globl	sigmoid_forward_float

.visible .entry sigmoid_forward_float(
	.param .u64 .ptr .align 1 sigmoid_forward_float_param_0,
	.param .u64 sigmoid_forward_float_param_1,
	.param .u64 sigmoid_forward_float_param_2
)
{
	.reg .pred 	%p<5>;
	.reg .b32 	%r<11>;
	.reg .b32 	%f<5>;
	.reg .b64 	%rd<13>;
	.reg .b64 	%fd<4>;

	ld.param.u64 	%rd3, [sigmoid_forward_float_param_0];
	ld.param.u64 	%rd4, [sigmoid_forward_float_param_1];
	ld.param.u64 	%rd5, [sigmoid_forward_float_param_2];
	mov.u32 	%r1, %ntid.x;
	mov.u32 	%r2, %ctaid.x;
	mov.u32 	%r3, %tid.x;
	mad.lo.s32 	%r4, %r1, %r2, %r3;
	cvt.u64.u32 	%rd1, %r4;
	mov.u32 	%r5, %ntid.y;
	mov.u32 	%r6, %ctaid.y;
	mov.u32 	%r7, %tid.y;
	mad.lo.s32 	%r8, %r5, %r6, %r7;
	cvt.u64.u32 	%rd2, %r8;
	setp.le.u64 	%p1, %rd4, %rd1;
	setp.le.u64 	%p2, %rd5, %rd2;
	or.pred  	%p3, %p1, %p2;
	@%p3 bra 	$L__BB0_2;
	cvt.u32.u64 	%r10, %rd2;
	cvta.to.global.u64 	%rd7, %rd3;
	setp.eq.s32 	%p4, %r10, 0;
	mul.lo.s64 	%rd8, %rd4, %rd2;
	selp.b64 	%rd9, 0, %rd8, %p4;
	add.s64 	%rd10, %rd9, %rd1;
	shl.b64 	%rd11, %rd10, 2;
	add.s64 	%rd12, %rd7, %rd11;
	ld.global.f32 	%f1, [%rd12];
	mul.f32 	%f2, %f1, 0fBFB8AA3B;
	ex2.approx.f32 	%f3, %f2;
	cvt.f64.f32 	%fd1, %f3;
	add.f64 	%fd2, %fd1, 0d3FF0000000000000;
	rcp.rn.f64 	%fd3, %fd2;
	cvt.rn.f32.f64 	%f4, %fd3;
	st.global.f32 	[%rd12], %f4;
$L__BB0_2:
	ret;

}
	// .globl	relu_forward_float
.visible .entry relu_forward_float(
	.param .u64 .ptr .align 1 relu_forward_float_param_0,
	.param .u64 relu_forward_float_param_1,
	.param .u64 relu_forward_float_param_2
)
{
	.reg .pred 	%p<6>;
	.reg .b32 	%r<12>;
	.reg .b32 	%f<2>;
	.reg .b64 	%rd<13>;

	ld.param.u64 	%rd4, [relu_forward_float_param_0];
	ld.param.u64 	%rd5, [relu_forward_float_param_1];
	ld.param.u64 	%rd6, [relu_forward_float_param_2];
	mov.u32 	%r1, %ntid.x;
	mov.u32 	%r2, %ctaid.x;
	mov.u32 	%r3, %tid.x;
	mad.lo.s32 	%r4, %r1, %r2, %r3;
	cvt.u64.u32 	%rd1, %r4;
	mov.u32 	%r5, %ntid.y;
	mov.u32 	%r6, %ctaid.y;
	mov.u32 	%r7, %tid.y;
	mad.lo.s32 	%r8, %r5, %r6, %r7;
	cvt.u64.u32 	%rd2, %r8;
	setp.le.u64 	%p1, %rd5, %rd1;
	setp.le.u64 	%p2, %rd6, %rd2;
	or.pred  	%p3, %p1, %p2;
	@%p3 bra 	$L__BB1_3;
	cvt.u32.u64 	%r10, %rd2;
	cvta.to.global.u64 	%rd8, %rd4;
	setp.eq.s32 	%p4, %r10, 0;
	mul.lo.s64 	%rd9, %rd5, %rd2;
	selp.b64 	%rd10, 0, %rd9, %p4;
	add.s64 	%rd11, %rd10, %rd1;
	shl.b64 	%rd12, %rd11, 2;
	add.s64 	%rd3, %rd8, %rd12;
	ld.global.f32 	%f1, [%rd3];
	setp.geu.f32 	%p5, %f1, 0f00000000;
	@%p5 bra 	$L__BB1_3;
	mov.b32 	%r11, 0;
	st.global.u32 	[%rd3], %r11;
$L__BB1_3:
	ret;

}
	// .globl	swish_forwaxd_float
.visible .entry swish_forwaxd_float(
	.param .u64 .ptr .align 1 swish_forwaxd_float_param_0,
	.param .u64 swish_forwaxd_float_param_1,
	.param .u64 swish_forwaxd_float_param_2
)
{
	.reg .pred 	%p<5>;
	.reg .b32 	%r<11>;
	.reg .b32 	%f<5>;
	.reg .b64 	%rd<13>;
	.reg .b64 	%fd<6>;

	ld.param.u64 	%rd3, [swish_forwaxd_float_param_0];
	ld.param.u64 	%rd4, [swish_forwaxd_float_param_1];
	ld.param.u64 	%rd5, [swish_forwaxd_float_param_2];
	mov.u32 	%r1, %ntid.x;
	mov.u32 	%r2, %ctaid.x;
	mov.u32 	%r3, %tid.x;
	mad.lo.s32 	%r4, %r1, %r2, %r3;
	cvt.u64.u32 	%rd1, %r4;
	mov.u32 	%r5, %ntid.y;
	mov.u32 	%r6, %ctaid.y;
	mov.u32 	%r7, %tid.y;
	mad.lo.s32 	%r8, %r5, %r6, %r7;
	cvt.u64.u32 	%rd2, %r8;
	setp.le.u64 	%p1, %rd4, %rd1;
	setp.le.u64 	%p2, %rd5, %rd2;
	or.pred  	%p3, %p1, %p2;
	@%p3 bra 	$L__BB2_2;
	cvt.u32.u64 	%r10, %rd2;
	cvta.to.global.u64 	%rd7, %rd3;
	setp.eq.s32 	%p4, %r10, 0;
	mul.lo.s64 	%rd8, %rd4, %rd2;
	selp.b64 	%rd9, 0, %rd8, %p4;
	add.s64 	%rd10, %rd9, %rd1;
	shl.b64 	%rd11, %rd10, 2;
	add.s64 	%rd12, %rd7, %rd11;
	ld.global.f32 	%f1, [%rd12];
	cvt.f64.f32 	%fd1, %f1;
	mul.f32 	%f2, %f1, 0fBFB8AA3B;
	ex2.approx.f32 	%f3, %f2;
	cvt.f64.f32 	%fd2, %f3;
	add.f64 	%fd3, %fd2, 0d3FF0000000000000;
	rcp.rn.f64 	%fd4, %fd3;
	mul.f64 	%fd5, %fd4, %fd1;
	cvt.rn.f32.f64 	%f4, %fd5;
	st.global.f32 	[%rd12], %f4;
$L__BB2_2:
	ret;

}
	// .globl	tanh_forward_float
.visible .entry tanh_forward_float(
	.param .u64 .ptr .align 1 tanh_forward_float_param_0,
	.param .u64 tanh_forward_float_param_1,
	.param .u64 tanh_forward_float_param_2
)
{
	.reg .pred 	%p<5>;
	.reg .b32 	%r<11>;
	.reg .b32 	%f<9>;
	.reg .b64 	%rd<13>;

	ld.param.u64 	%rd3, [tanh_forward_float_param_0];
	ld.param.u64 	%rd4, [tanh_forward_float_param_1];
	ld.param.u64 	%rd5, [tanh_forward_float_param_2];
	mov.u32 	%r1, %ntid.x;
	mov.u32 	%r2, %ctaid.x;
	mov.u32 	%r3, %tid.x;
	mad.lo.s32 	%r4, %r1, %r2, %r3;
	cvt.u64.u32 	%rd1, %r4;
	mov.u32 	%r5, %ntid.y;
	mov.u32 	%r6, %ctaid.y;
	mov.u32 	%r7, %tid.y;
	mad.lo.s32 	%r8, %r5, %r6, %r7;
	cvt.u64.u32 	%rd2, %r8;
	setp.le.u64 	%p1, %rd4, %rd1;
	setp.le.u64 	%p2, %rd5, %rd2;
	or.pred  	%p3, %p1, %p2;
	@%p3 bra 	$L__BB3_2;
	cvt.u32.u64 	%r10, %rd2;
	cvta.to.global.u64 	%rd7, %rd3;
	setp.eq.s32 	%p4, %r10, 0;
	mul.lo.s64 	%rd8, %rd4, %rd2;
	selp.b64 	%rd9, 0, %rd8, %p4;
	add.s64 	%rd10, %rd9, %rd1;
	shl.b64 	%rd11, %rd10, 2;
	add.s64 	%rd12, %rd7, %rd11;
	ld.global.f32 	%f1, [%rd12];
	mul.f32 	%f2, %f1, 0f3FB8AA3B;
	ex2.approx.f32 	%f3, %f2;
	mul.f32 	%f4, %f1, 0fBFB8AA3B;
	ex2.approx.f32 	%f5, %f4;
	sub.f32 	%f6, %f3, %f5;
	add.f32 	%f7, %f3, %f5;
	div.rn.f32 	%f8, %f6, %f7;
	st.global.f32 	[%rd12], %f8;
$L__BB3_2:
	ret;

}
	// .globl	softmax_forward_float
.visible .entry softmax_forward_float(
	.param .u64 .ptr .align 1 softmax_forward_float_param_0,
	.param .u64 softmax_forward_float_param_1,
	.param .u64 softmax_forward_float_param_2,
	.param .u64 .ptr .align 1 softmax_forward_float_param_3,
	.param .u64 .ptr .align 1 softmax_forward_float_param_4
)
{
	.reg .pred 	%p<5>;
	.reg .b32 	%r<11>;
	.reg .b32 	%f<8>;
	.reg .b64 	%rd<20>;

	ld.param.u64 	%rd3, [softmax_forward_float_param_0];
	ld.param.u64 	%rd4, [softmax_forward_float_param_1];
	ld.param.u64 	%rd7, [softmax_forward_float_param_2];
	ld.param.u64 	%rd5, [softmax_forward_float_param_3];
	ld.param.u64 	%rd6, [softmax_forward_float_param_4];
	mov.u32 	%r1, %ntid.x;
	mov.u32 	%r2, %ctaid.x;
	mov.u32 	%r3, %tid.x;
	mad.lo.s32 	%r4, %r1, %r2, %r3;
	cvt.u64.u32 	%rd1, %r4;
	mov.u32 	%r5, %ntid.y;
	mov.u32 	%r6, %ctaid.y;
	mov.u32 	%r7, %tid.y;
	mad.lo.s32 	%r8, %r5, %r6, %r7;
	cvt.u64.u32 	%rd2, %r8;
	setp.le.u64 	%p1, %rd4, %rd1;
	setp.le.u64 	%p2, %rd7, %rd2;
	or.pred  	%p3, %p1, %p2;
	@%p3 bra 	$L__BB4_2;
	cvt.u32.u64 	%r10, %rd2;
	cvta.to.global.u64 	%rd9, %rd3;
	cvta.to.global.u64 	%rd10, %rd5;
	cvta.to.global.u64 	%rd11, %rd6;
	setp.eq.s32 	%p4, %r10, 0;
	mul.lo.s64 	%rd12, %rd4, %rd2;
	selp.b64 	%rd13, 0, %rd12, %p4;
	add.s64 	%rd14, %rd13, %rd1;
	shl.b64 	%rd15, %rd14, 2;
	add.s64 	%rd16, %rd9, %rd15;
	ld.global.f32 	%f1, [%rd16];
	shl.b64 	%rd17, %rd2, 2;
	add.s64 	%rd18, %rd10, %rd17;
	ld.global.f32 	%f2, [%rd18];
	sub.f32 	%f3, %f1, %f2;
	mul.f32 	%f4, %f3, 0f3FB8AA3B;
	ex2.approx.f32 	%f5, %f4;
	add.s64 	%rd19, %rd11, %rd17;
	ld.global.f32 	%f6, [%rd19];
	div.rn.f32 	%f7, %f5, %f6;
	st.global.f32 	[%rd16], %f7;
$L__BB4_2:
	ret;

}
	// .globl	softmax_preprocessing_float
.visible .entry softmax_preprocessing_float(
	.param .u64 .ptr .align 1 softmax_preprocessing_float_param_0,
	.param .u64 softmax_preprocessing_float_param_1,
	.param .u64 softmax_preprocessing_float_param_2,
	.param .u64 .ptr .align 1 softmax_preprocessing_float_param_3,
	.param .u64 .ptr .align 1 softmax_preprocessing_float_param_4
)
{
	.reg .pred 	%p<18>;
	.reg .b32 	%r<11>;
	.reg .b32 	%f<80>;
	.reg .b64 	%rd<30>;

	ld.param.u64 	%rd11, [softmax_preprocessing_float_param_0];
	ld.param.u64 	%rd12, [softmax_preprocessing_float_param_1];
	ld.param.u64 	%rd15, [softmax_preprocessing_float_param_2];
	ld.param.u64 	%rd13, [softmax_preprocessing_float_param_3];
	ld.param.u64 	%rd14, [softmax_preprocessing_float_param_4];
	mov.u32 	%r1, %ntid.x;
	mov.u32 	%r2, %ctaid.x;
	mov.u32 	%r3, %tid.x;
	mad.lo.s32 	%r4, %r1, %r2, %r3;
	cvt.u64.u32 	%rd1, %r4;
	mov.u32 	%r5, %ntid.y;
	mov.u32 	%r6, %ctaid.y;
	mov.u32 	%r7, %tid.y;
	mad.lo.s32 	%r8, %r5, %r6, %r7;
	cvt.u64.u32 	%rd2, %r8;
	setp.le.u64 	%p1, %rd12, %rd1;
	setp.le.u64 	%p2, %rd15, %rd2;
	or.pred  	%p3, %p1, %p2;
	@%p3 bra 	$L__BB5_13;
	cvt.u32.u64 	%r10, %rd2;
	cvta.to.global.u64 	%rd17, %rd11;
	setp.eq.s32 	%p4, %r10, 0;
	mul.lo.s64 	%rd18, %rd12, %rd2;
	selp.b64 	%rd19, 0, %rd18, %p4;
	add.s64 	%rd20, %rd19, %rd1;
	shl.b64 	%rd21, %rd20, 2;
	add.s64 	%rd22, %rd17, %rd21;
	ld.global.f32 	%f1, [%rd22];
	and.b64  	%rd3, %rd12, 15;
	setp.lt.u64 	%p5, %rd12, 16;
	mov.f32 	%f79, 0f00000000;
	mov.f32 	%f78, %f79;
	@%p5 bra 	$L__BB5_4;
	and.b64  	%rd28, %rd12, -16;
	mov.f32 	%f79, 0f00000000;
	mov.f32 	%f61, %f1;
$L__BB5_3:
	.pragma "nounroll";
	setp.gt.f32 	%p6, %f1, %f78;
	selp.f32 	%f33, %f61, %f78, %p6;
	add.f32 	%f34, %f79, %f1;
	setp.gt.f32 	%p7, %f1, %f33;
	selp.f32 	%f61, %f1, %f61, %p7;
	selp.f32 	%f78, %f1, %f33, %p7;
	add.f32 	%f35, %f34, %f1;
	add.f32 	%f36, %f35, %f1;
	add.f32 	%f37, %f36, %f1;
	add.f32 	%f38, %f37, %f1;
	add.f32 	%f39, %f38, %f1;
	add.f32 	%f40, %f39, %f1;
	add.f32 	%f41, %f40, %f1;
	add.f32 	%f42, %f41, %f1;
	add.f32 	%f43, %f42, %f1;
	add.f32 	%f44, %f43, %f1;
	add.f32 	%f45, %f44, %f1;
	add.f32 	%f46, %f45, %f1;
	add.f32 	%f47, %f46, %f1;
	add.f32 	%f48, %f47, %f1;
	add.f32 	%f79, %f48, %f1;
	add.s64 	%rd28, %rd28, -16;
	setp.ne.s64 	%p8, %rd28, 0;
	@%p8 bra 	$L__BB5_3;
$L__BB5_4:
	setp.eq.s64 	%p9, %rd3, 0;
	@%p9 bra 	$L__BB5_12;
	and.b64  	%rd7, %rd12, 7;
	setp.lt.u64 	%p10, %rd3, 8;
	@%p10 bra 	$L__BB5_7;
	setp.gt.f32 	%p11, %f1, %f78;
	selp.f32 	%f78, %f1, %f78, %p11;
	add.f32 	%f50, %f79, %f1;
	add.f32 	%f51, %f50, %f1;
	add.f32 	%f52, %f51, %f1;
	add.f32 	%f53, %f52, %f1;
	add.f32 	%f54, %f53, %f1;
	add.f32 	%f55, %f54, %f1;
	add.f32 	%f56, %f55, %f1;
	add.f32 	%f79, %f56, %f1;
$L__BB5_7:
	setp.eq.s64 	%p12, %rd7, 0;
	@%p12 bra 	$L__BB5_12;
	and.b64  	%rd29, %rd12, 3;
	setp.lt.u64 	%p13, %rd7, 4;
	@%p13 bra 	$L__BB5_10;
	setp.gt.f32 	%p14, %f1, %f78;
	selp.f32 	%f78, %f1, %f78, %p14;
	add.f32 	%f58, %f79, %f1;
	add.f32 	%f59, %f58, %f1;
	add.f32 	%f60, %f59, %f1;
	add.f32 	%f79, %f60, %f1;
$L__BB5_10:
	setp.eq.s64 	%p15, %rd29, 0;
	@%p15 bra 	$L__BB5_12;
$L__BB5_11:
	.pragma "nounroll";
	setp.gt.f32 	%p16, %f1, %f78;
	selp.f32 	%f78, %f1, %f78, %p16;
	add.f32 	%f79, %f79, %f1;
	add.s64 	%rd29, %rd29, -1;
	setp.ne.s64 	%p17, %rd29, 0;
	@%p17 bra 	$L__BB5_11;
$L__BB5_12:
	cvta.to.global.u64 	%rd23, %rd13;
	shl.b64 	%rd24, %rd2, 2;
	add.s64 	%rd25, %rd23, %rd24;
	st.global.f32 	[%rd25], %f78;
	cvta.to.global.u64 	%rd26, %rd14;
	add.s64 	%rd27, %rd26, %rd24;
	st.global.f32 	[%rd27], %f79;
$L__BB5_13:
	ret;

}
	// .globl	sigmoid_backward_float
.visible .entry sigmoid_backward_float(
	.param .u64 .ptr .align 1 sigmoid_backward_float_param_0,
	.param .u64 .ptr .align 1 sigmoid_backward_float_param_1,
	.param .u64 sigmoid_backward_float_param_2,
	.param .u64 sigmoid_backward_float_param_3
)
{
	.reg .pred 	%p<5>;
	.reg .b32 	%r<11>;
	.reg .b32 	%f<8>;
	.reg .b64 	%rd<16>;
	.reg .b64 	%fd<8>;

	ld.param.u64 	%rd3, [sigmoid_backward_float_param_0];
	ld.param.u64 	%rd4, [sigmoid_backward_float_param_1];
	ld.param.u64 	%rd5, [sigmoid_backward_float_param_2];
	ld.param.u64 	%rd6, [sigmoid_backward_float_param_3];
	mov.u32 	%r1, %ntid.x;
	mov.u32 	%r2, %ctaid.x;
	mov.u32 	%r3, %tid.x;
	mad.lo.s32 	%r4, %r1, %r2, %r3;
	cvt.u64.u32 	%rd1, %r4;
	mov.u32 	%r5, %ntid.y;
	mov.u32 	%r6, %ctaid.y;
	mov.u32 	%r7, %tid.y;
	mad.lo.s32 	%r8, %r5, %r6, %r7;
	cvt.u64.u32 	%rd2, %r8;
	setp.le.u64 	%p1, %rd5, %rd1;
	setp.le.u64 	%p2, %rd6, %rd2;
	or.pred  	%p3, %p1, %p2;
	@%p3 bra 	$L__BB6_2;
	cvt.u32.u64 	%r10, %rd2;
	cvta.to.global.u64 	%rd8, %rd3;
	cvta.to.global.u64 	%rd9, %rd4;
	setp.eq.s32 	%p4, %r10, 0;
	mul.lo.s64 	%rd10, %rd5, %rd2;
	selp.b64 	%rd11, 0, %rd10, %p4;
	add.s64 	%rd12, %rd11, %rd1;
	shl.b64 	%rd13, %rd12, 2;
	add.s64 	%rd14, %rd8, %rd13;
	ld.global.f32 	%f1, [%rd14];
	mul.f32 	%f2, %f1, 0fBFB8AA3B;
	ex2.approx.f32 	%f3, %f2;
	cvt.f64.f32 	%fd1, %f3;
	add.f64 	%fd2, %fd1, 0d3FF0000000000000;
	rcp.rn.f64 	%fd3, %fd2;
	cvt.rn.f32.f64 	%f4, %fd3;
	cvt.f64.f32 	%fd4, %f4;
	mov.f64 	%fd5, 0d3FF0000000000000;
	sub.f64 	%fd6, %fd5, %fd4;
	mul.f64 	%fd7, %fd6, %fd4;
	cvt.rn.f32.f64 	%f5, %fd7;
	add.s64 	%rd15, %rd9, %rd13;
	ld.global.f32 	%f6, [%rd15];
	mul.f32 	%f7, %f6, %f5;
	st.global.f32 	[%rd15], %f7;
$L__BB6_2:
	ret;

}
	// .globl	relu_backward_float
.visible .entry relu_backward_float(
	.param .u64 .ptr .align 1 relu_backward_float_param_0,
	.param .u64 .ptr .align 1 relu_backward_float_param_1,
	.param .u64 relu_backward_float_param_2,
	.param .u64 relu_backward_float_param_3
)
{
	.reg .pred 	%p<6>;
	.reg .b32 	%r<12>;
	.reg .b32 	%f<2>;
	.reg .b64 	%rd<17>;

	ld.param.u64 	%rd4, [relu_backward_float_param_0];
	ld.param.u64 	%rd5, [relu_backward_float_param_1];
	ld.param.u64 	%rd6, [relu_backward_float_param_2];
	ld.param.u64 	%rd7, [relu_backward_float_param_3];
	mov.u32 	%r1, %ntid.x;
	mov.u32 	%r2, %ctaid.x;
	mov.u32 	%r3, %tid.x;
	mad.lo.s32 	%r4, %r1, %r2, %r3;
	cvt.u64.u32 	%rd1, %r4;
	mov.u32 	%r5, %ntid.y;
	mov.u32 	%r6, %ctaid.y;
	mov.u32 	%r7, %tid.y;
	mad.lo.s32 	%r8, %r5, %r6, %r7;
	cvt.u64.u32 	%rd2, %r8;
	setp.le.u64 	%p1, %rd6, %rd1;
	setp.le.u64 	%p2, %rd7, %rd2;
	or.pred  	%p3, %p1, %p2;
	@%p3 bra 	$L__BB7_3;
	cvt.u32.u64 	%r10, %rd2;
	cvta.to.global.u64 	%rd9, %rd4;
	setp.eq.s32 	%p4, %r10, 0;
	mul.lo.s64 	%rd10, %rd6, %rd2;
	selp.b64 	%rd11, 0, %rd10, %p4;
	add.s64 	%rd3, %rd11, %rd1;
	shl.b64 	%rd12, %rd3, 2;
	add.s64 	%rd13, %rd9, %rd12;
	ld.global.f32 	%f1, [%rd13];
	setp.gtu.f32 	%p5, %f1, 0f00000000;
	@%p5 bra 	$L__BB7_3;
	cvta.to.global.u64 	%rd14, %rd5;
	add.s64 	%rd16, %rd14, %rd12;
	mov.b32 	%r11, 0;
	st.global.u32 	[%rd16], %r11;
$L__BB7_3:
	ret;

}
	// .globl	swish_backward_float
.visible .entry swish_backward_float(
	.param .u64 .ptr .align 1 swish_backward_float_param_0,
	.param .u64 .ptr .align 1 swish_backward_float_param_1,
	.param .u64 swish_backward_float_param_2,
	.param .u64 swish_backward_float_param_3
)
{
	.reg .pred 	%p<5>;
	.reg .b32 	%r<11>;
	.reg .b32 	%f<5>;
	.reg .b64 	%rd<16>;
	.reg .b64 	%fd<9>;

	ld.param.u64 	%rd3, [swish_backward_float_param_0];
	ld.param.u64 	%rd4, [swish_backward_float_param_1];
	ld.param.u64 	%rd5, [swish_backward_float_param_2];
	ld.param.u64 	%rd6, [swish_backward_float_param_3];
	mov.u32 	%r1, %ntid.x;
	mov.u32 	%r2, %ctaid.x;
	mov.u32 	%r3, %tid.x;
	mad.lo.s32 	%r4, %r1, %r2, %r3;
	cvt.u64.u32 	%rd1, %r4;
	mov.u32 	%r5, %ntid.y;
	mov.u32 	%r6, %ctaid.y;
	mov.u32 	%r7, %tid.y;
	mad.lo.s32 	%r8, %r5, %r6, %r7;
	cvt.u64.u32 	%rd2, %r8;
	setp.le.u64 	%p1, %rd5, %rd1;
	setp.le.u64 	%p2, %rd6, %rd2;
	or.pred  	%p3, %p1, %p2;
	@%p3 bra 	$L__BB8_2;
	cvt.u32.u64 	%r10, %rd2;
	cvta.to.global.u64 	%rd8, %rd3;
	cvta.to.global.u64 	%rd9, %rd4;
	setp.eq.s32 	%p4, %r10, 0;
	mul.lo.s64 	%rd10, %rd5, %rd2;
	selp.b64 	%rd11, 0, %rd10, %p4;
	add.s64 	%rd12, %rd11, %rd1;
	shl.b64 	%rd13, %rd12, 2;
	add.s64 	%rd14, %rd8, %rd13;
	ld.global.f32 	%f1, [%rd14];
	cvt.f64.f32 	%fd1, %f1;
	mul.f32 	%f2, %f1, 0fBFB8AA3B;
	ex2.approx.f32 	%f3, %f2;
	cvt.f64.f32 	%fd2, %f3;
	add.f64 	%fd3, %fd2, 0d3FF0000000000000;
	rcp.rn.f64 	%fd4, %fd3;
	mul.f64 	%fd5, %fd4, %fd1;
	mov.f64 	%fd6, 0d3FF0000000000000;
	sub.f64 	%fd7, %fd6, %fd5;
	fma.rn.f64 	%fd8, %fd4, %fd7, %fd5;
	cvt.rn.f32.f64 	%f4, %fd8;
	add.s64 	%rd15, %rd9, %rd13;
	st.global.f32 	[%rd15], %f4;
$L__BB8_2:
	ret;

}
	// .globl	tanh_backward_float
.visible .entry tanh_backward_float(
	.param .u64 .ptr .align 1 tanh_backward_float_param_0,
	.param .u64 .ptr .align 1 tanh_backward_float_param_1,
	.param .u64 tanh_backward_float_param_2,
	.param .u64 tanh_backward_float_param_3
)
{
	.reg .pred 	%p<5>;
	.reg .b32 	%r<11>;
	.reg .b32 	%f<14>;
	.reg .b64 	%rd<16>;

	ld.param.u64 	%rd3, [tanh_backward_float_param_0];
	ld.param.u64 	%rd4, [tanh_backward_float_param_1];
	ld.param.u64 	%rd5, [tanh_backward_float_param_2];
	ld.param.u64 	%rd6, [tanh_backward_float_param_3];
	mov.u32 	%r1, %ntid.x;
	mov.u32 	%r2, %ctaid.x;
	mov.u32 	%r3, %tid.x;
	mad.lo.s32 	%r4, %r1, %r2, %r3;
	cvt.u64.u32 	%rd1, %r4;
	mov.u32 	%r5, %ntid.y;
	mov.u32 	%r6, %ctaid.y;
	mov.u32 	%r7, %tid.y;
	mad.lo.s32 	%r8, %r5, %r6, %r7;
	cvt.u64.u32 	%rd2, %r8;
	setp.le.u64 	%p1, %rd5, %rd1;
	setp.le.u64 	%p2, %rd6, %rd2;
	or.pred  	%p3, %p1, %p2;
	@%p3 bra 	$L__BB9_2;
	cvt.u32.u64 	%r10, %rd2;
	cvta.to.global.u64 	%rd8, %rd3;
	cvta.to.global.u64 	%rd9, %rd4;
	setp.eq.s32 	%p4, %r10, 0;
	mul.lo.s64 	%rd10, %rd5, %rd2;
	selp.b64 	%rd11, 0, %rd10, %p4;
	add.s64 	%rd12, %rd11, %rd1;
	shl.b64 	%rd13, %rd12, 2;
	add.s64 	%rd14, %rd8, %rd13;
	ld.global.f32 	%f1, [%rd14];
	mul.f32 	%f2, %f1, 0f3FB8AA3B;
	ex2.approx.f32 	%f3, %f2;
	mul.f32 	%f4, %f1, 0fBFB8AA3B;
	ex2.approx.f32 	%f5, %f4;
	sub.f32 	%f6, %f3, %f5;
	add.f32 	%f7, %f3, %f5;
	div.rn.f32 	%f8, %f6, %f7;
	mul.f32 	%f9, %f8, %f8;
	mov.f32 	%f10, 0f3F800000;
	sub.f32 	%f11, %f10, %f9;
	add.s64 	%rd15, %rd9, %rd13;
	ld.global.f32 	%f12, [%rd15];
	mul.f32 	%f13, %f12, %f11;
	st.global.f32 	[%rd15], %f13;
$L__BB9_2:
	ret;

}
	// .globl	softmax_backward_float
.visible .entry softmax_backward_float(
	.param .u64 .ptr .align 1 softmax_backward_float_param_0,
	.param .u64 .ptr .align 1 softmax_backward_float_param_1,
	.param .u64 softmax_backward_float_param_2,
	.param .u64 softmax_backward_float_param_3
)
{
	.reg .pred 	%p<5>;
	.reg .b32 	%r<11>;
	.reg .b32 	%f<5>;
	.reg .b64 	%rd<16>;
	.reg .b64 	%fd<5>;

	ld.param.u64 	%rd3, [softmax_backward_float_param_0];
	ld.param.u64 	%rd4, [softmax_backward_float_param_1];
	ld.param.u64 	%rd5, [softmax_backward_float_param_2];
	ld.param.u64 	%rd6, [softmax_backward_float_param_3];
	mov.u32 	%r1, %ntid.x;
	mov.u32 	%r2, %ctaid.x;
	mov.u32 	%r3, %tid.x;
	mad.lo.s32 	%r4, %r1, %r2, %r3;
	cvt.u64.u32 	%rd1, %r4;
	mov.u32 	%r5, %ntid.y;
	mov.u32 	%r6, %ctaid.y;
	mov.u32 	%r7, %tid.y;
	mad.lo.s32 	%r8, %r5, %r6, %r7;
	cvt.u64.u32 	%rd2, %r8;
	setp.le.u64 	%p1, %rd5, %rd1;
	setp.le.u64 	%p2, %rd6, %rd2;
	or.pred  	%p3, %p1, %p2;
	@%p3 bra 	$L__BB10_2;
	cvt.u32.u64 	%r10, %rd2;
	cvta.to.global.u64 	%rd8, %rd3;
	cvta.to.global.u64 	%rd9, %rd4;
	setp.eq.s32 	%p4, %r10, 0;
	mul.lo.s64 	%rd10, %rd5, %rd2;
	selp.b64 	%rd11, 0, %rd10, %p4;
	add.s64 	%rd12, %rd11, %rd1;
	shl.b64 	%rd13, %rd12, 2;
	add.s64 	%rd14, %rd8, %rd13;
	ld.global.f32 	%f1, [%rd14];
	cvt.f64.f32 	%fd1, %f1;
	mov.f64 	%fd2, 0d3FF0000000000000;
	sub.f64 	%fd3, %fd2, %fd1;
	mul.f64 	%fd4, %fd3, %fd1;
	cvt.rn.f32.f64 	%f2, %fd4;
	add.s64 	%rd15, %rd9, %rd13;
	ld.global.f32 	%f3, [%rd15];
	mul.f32 	%f4, %f3, %f2;
	st.global.f32 	[%rd15], %f4;
$L__BB10_2:
	ret;

}
	// .globl	sigmoid_forward_double
.visible .entry sigmoid_forward_double(
	.param .u64 .ptr .align 1 sigmoid_forward_double_param_0,
	.param .u64 sigmoid_forward_double_param_1,
	.param .u64 sigmoid_forward_double_param_2
)
{
	.reg .pred 	%p<5>;
	.reg .b32 	%r<11>;
	.reg .b32 	%f<5>;
	.reg .b64 	%rd<13>;
	.reg .b64 	%fd<4>;

	ld.param.u64 	%rd3, [sigmoid_forward_double_param_0];
	ld.param.u64 	%rd4, [sigmoid_forward_double_param_1];
	ld.param.u64 	%rd5, [sigmoid_forward_double_param_2];
	mov.u32 	%r1, %ntid.x;
	mov.u32 	%r2, %ctaid.x;
	mov.u32 	%r3, %tid.x;
	mad.lo.s32 	%r4, %r1, %r2, %r3;
	cvt.u64.u32 	%rd1, %r4;
	mov.u32 	%r5, %ntid.y;
	mov.u32 	%r6, %ctaid.y;
	mov.u32 	%r7, %tid.y;
	mad.lo.s32 	%r8, %r5, %r6, %r7;
	cvt.u64.u32 	%rd2, %r8;
	setp.le.u64 	%p1, %rd4, %rd1;
	setp.le.u64 	%p2, %rd5, %rd2;
	or.pred  	%p3, %p1, %p2;
	@%p3 bra 	$L__BB11_2;
	cvt.u32.u64 	%r10, %rd2;
	cvta.to.global.u64 	%rd7, %rd3;
	setp.eq.s32 	%p4, %r10, 0;
	mul.lo.s64 	%rd8, %rd4, %rd2;
	selp.b64 	%rd9, 0, %rd8, %p4;
	add.s64 	%rd10, %rd9, %rd1;
	shl.b64 	%rd11, %rd10, 2;
	add.s64 	%rd12, %rd7, %rd11;
	ld.global.f32 	%f1, [%rd12];
	mul.f32 	%f2, %f1, 0fBFB8AA3B;
	ex2.approx.f32 	%f3, %f2;
	cvt.f64.f32 	%fd1, %f3;
	add.f64 	%fd2, %fd1, 0d3FF0000000000000;
	rcp.rn.f64 	%fd3, %fd2;
	cvt.rn.f32.f64 	%f4, %fd3;
	st.global.f32 	[%rd12], %f4;
$L__BB11_2:
	ret;

}
	// .globl	relu_forward_double
.visible .entry relu_forward_double(
	.param .u64 .ptr .align 1 relu_forward_double_param_0,
	.param .u64 relu_forward_double_param_1,
	.param .u64 relu_forward_double_param_2
)
{
	.reg .pred 	%p<6>;
	.reg .b32 	%r<12>;
	.reg .b32 	%f<2>;
	.reg .b64 	%rd<13>;

	ld.param.u64 	%rd4, [relu_forward_double_param_0];
	ld.param.u64 	%rd5, [relu_forward_double_param_1];
	ld.param.u64 	%rd6, [relu_forward_double_param_2];
	mov.u32 	%r1, %ntid.x;
	mov.u32 	%r2, %ctaid.x;
	mov.u32 	%r3, %tid.x;
	mad.lo.s32 	%r4, %r1, %r2, %r3;
	cvt.u64.u32 	%rd1, %r4;
	mov.u32 	%r5, %ntid.y;
	mov.u32 	%r6, %ctaid.y;
	mov.u32 	%r7, %tid.y;
	mad.lo.s32 	%r8, %r5, %r6, %r7;
	cvt.u64.u32 	%rd2, %r8;
	setp.le.u64 	%p1, %rd5, %rd1;
	setp.le.u64 	%p2, %rd6, %rd2;
	or.pred  	%p3, %p1, %p2;
	@%p3 bra 	$L__BB12_3;
	cvt.u32.u64 	%r10, %rd2;
	cvta.to.global.u64 	%rd8, %rd4;
	setp.eq.s32 	%p4, %r10, 0;
	mul.lo.s64 	%rd9, %rd5, %rd2;
	selp.b64 	%rd10, 0, %rd9, %p4;
	add.s64 	%rd11, %rd10, %rd1;
	shl.b64 	%rd12, %rd11, 2;
	add.s64 	%rd3, %rd8, %rd12;
	ld.global.f32 	%f1, [%rd3];
	setp.geu.f32 	%p5, %f1, 0f00000000;
	@%p5 bra 	$L__BB12_3;
	mov.b32 	%r11, 0;
	st.global.u32 	[%rd3], %r11;
$L__BB12_3:
	ret;

}
	// .globl	swish_forwaxd_double
.visible .entry swish_forwaxd_double(
	.param .u64 .ptr .align 1 swish_forwaxd_double_param_0,
	.param .u64 swish_forwaxd_double_param_1,
	.param .u64 swish_forwaxd_double_param_2
)
{
	.reg .pred 	%p<5>;
	.reg .b32 	%r<11>;
	.reg .b32 	%f<5>;
	.reg .b64 	%rd<13>;
	.reg .b64 	%fd<6>;

	ld.param.u64 	%rd3, [swish_forwaxd_double_param_0];
	ld.param.u64 	%rd4, [swish_forwaxd_double_param_1];
	ld.param.u64 	%rd5, [swish_forwaxd_double_param_2];
	mov.u32 	%r1, %ntid.x;
	mov.u32 	%r2, %ctaid.x;
	mov.u32 	%r3, %tid.x;
	mad.lo.s32 	%r4, %r1, %r2, %r3;
	cvt.u64.u32 	%rd1, %r4;
	mov.u32 	%r5, %ntid.y;
	mov.u32 	%r6, %ctaid.y;
	mov.u32 	%r7, %tid.y;
	mad.lo.s32 	%r8, %r5, %r6, %r7;
	cvt.u64.u32 	%rd2, %r8;
	setp.le.u64 	%p1, %rd4, %rd1;
	setp.le.u64 	%p2, %rd5, %rd2;
	or.pred  	%p3, %p1, %p2;
	@%p3 bra 	$L__BB13_2;
	cvt.u32.u64 	%r10, %rd2;
	cvta.to.global.u64 	%rd7, %rd3;
	setp.eq.s32 	%p4, %r10, 0;
	mul.lo.s64 	%rd8, %rd4, %rd2;
	selp.b64 	%rd9, 0, %rd8, %p4;
	add.s64 	%rd10, %rd9, %rd1;
	shl.b64 	%rd11, %rd10, 2;
	add.s64 	%rd12, %rd7, %rd11;
	ld.global.f32 	%f1, [%rd12];
	cvt.f64.f32 	%fd1, %f1;
	mul.f32 	%f2, %f1, 0fBFB8AA3B;
	ex2.approx.f32 	%f3, %f2;
	cvt.f64.f32 	%fd2, %f3;
	add.f64 	%fd3, %fd2, 0d3FF0000000000000;
	rcp.rn.f64 	%fd4, %fd3;
	mul.f64 	%fd5, %fd4, %fd1;
	cvt.rn.f32.f64 	%f4, %fd5;
	st.global.f32 	[%rd12], %f4;
$L__BB13_2:
	ret;

}
	// .globl	tanh_forward_double
.visible .entry tanh_forward_double(
	.param .u64 .ptr .align 1 tanh_forward_double_param_0,
	.param .u64 tanh_forward_double_param_1,
	.param .u64 tanh_forward_double_param_2
)
{
	.reg .pred 	%p<5>;
	.reg .b32 	%r<11>;
	.reg .b32 	%f<9>;
	.reg .b64 	%rd<13>;

	ld.param.u64 	%rd3, [tanh_forward_double_param_0];
	ld.param.u64 	%rd4, [tanh_forward_double_param_1];
	ld.param.u64 	%rd5, [tanh_forward_double_param_2];
	mov.u32 	%r1, %ntid.x;
	mov.u32 	%r2, %ctaid.x;
	mov.u32 	%r3, %tid.x;
	mad.lo.s32 	%r4, %r1, %r2, %r3;
	cvt.u64.u32 	%rd1, %r4;
	mov.u32 	%r5, %ntid.y;
	mov.u32 	%r6, %ctaid.y;
	mov.u32 	%r7, %tid.y;
	mad.lo.s32 	%r8, %r5, %r6, %r7;
	cvt.u64.u32 	%rd2, %r8;
	setp.le.u64 	%p1, %rd4, %rd1;
	setp.le.u64 	%p2, %rd5, %rd2;
	or.pred  	%p3, %p1, %p2;
	@%p3 bra 	$L__BB14_2;
	cvt.u32.u64 	%r10, %rd2;
	cvta.to.global.u64 	%rd7, %rd3;
	setp.eq.s32 	%p4, %r10, 0;
	mul.lo.s64 	%rd8, %rd4, %rd2;
	selp.b64 	%rd9, 0, %rd8, %p4;
	add.s64 	%rd10, %rd9, %rd1;
	shl.b64 	%rd11, %rd10, 2;
	add.s64 	%rd12, %rd7, %rd11;
	ld.global.f32 	%f1, [%rd12];
	mul.f32 	%f2, %f1, 0f3FB8AA3B;
	ex2.approx.f32 	%f3, %f2;
	mul.f32 	%f4, %f1, 0fBFB8AA3B;
	ex2.approx.f32 	%f5, %f4;
	sub.f32 	%f6, %f3, %f5;
	add.f32 	%f7, %f3, %f5;
	div.rn.f32 	%f8, %f6, %f7;
	st.global.f32 	[%rd12], %f8;
$L__BB14_2:
	ret;

}
	// .globl	softmax_forward_double
.visible .entry softmax_forward_double(
	.param .u64 .ptr .align 1 softmax_forward_double_param_0,
	.param .u64 softmax_forward_double_param_1,
	.param .u64 softmax_forward_double_param_2,
	.param .u64 .ptr .align 1 softmax_forward_double_param_3,
	.param .u64 .ptr .align 1 softmax_forward_double_param_4
)
{
	.reg .pred 	%p<5>;
	.reg .b32 	%r<11>;
	.reg .b32 	%f<8>;
	.reg .b64 	%rd<20>;

	ld.param.u64 	%rd3, [softmax_forward_double_param_0];
	ld.param.u64 	%rd4, [softmax_forward_double_param_1];
	ld.param.u64 	%rd7, [softmax_forward_double_param_2];
	ld.param.u64 	%rd5, [softmax_forward_double_param_3];
	ld.param.u64 	%rd6, [softmax_forward_double_param_4];
	mov.u32 	%r1, %ntid.x;
	mov.u32 	%r2, %ctaid.x;
	mov.u32 	%r3, %tid.x;
	mad.lo.s32 	%r4, %r1, %r2, %r3;
	cvt.u64.u32 	%rd1, %r4;
	mov.u32 	%r5, %ntid.y;
	mov.u32 	%r6, %ctaid.y;
	mov.u32 	%r7, %tid.y;
	mad.lo.s32 	%r8, %r5, %r6, %r7;
	cvt.u64.u32 	%rd2, %r8;
	setp.le.u64 	%p1, %rd4, %rd1;
	setp.le.u64 	%p2, %rd7, %rd2;
	or.pred  	%p3, %p1, %p2;
	@%p3 bra 	$L__BB15_2;
	cvt.u32.u64 	%r10, %rd2;
	cvta.to.global.u64 	%rd9, %rd3;
	cvta.to.global.u64 	%rd10, %rd5;
	cvta.to.global.u64 	%rd11, %rd6;
	setp.eq.s32 	%p4, %r10, 0;
	mul.lo.s64 	%rd12, %rd4, %rd2;
	selp.b64 	%rd13, 0, %rd12, %p4;
	add.s64 	%rd14, %rd13, %rd1;
	shl.b64 	%rd15, %rd14, 2;
	add.s64 	%rd16, %rd9, %rd15;
	ld.global.f32 	%f1, [%rd16];
	shl.b64 	%rd17, %rd2, 2;
	add.s64 	%rd18, %rd10, %rd17;
	ld.global.f32 	%f2, [%rd18];
	sub.f32 	%f3, %f1, %f2;
	mul.f32 	%f4, %f3, 0f3FB8AA3B;
	ex2.approx.f32 	%f5, %f4;
	add.s64 	%rd19, %rd11, %rd17;
	ld.global.f32 	%f6, [%rd19];
	div.rn.f32 	%f7, %f5, %f6;
	st.global.f32 	[%rd16], %f7;
$L__BB15_2:
	ret;

}
	// .globl	softmax_preprocessing_double
.visible .entry softmax_preprocessing_double(
	.param .u64 .ptr .align 1 softmax_preprocessing_double_param_0,
	.param .u64 softmax_preprocessing_double_param_1,
	.param .u64 softmax_preprocessing_double_param_2,
	.param .u64 .ptr .align 1 softmax_preprocessing_double_param_3,
	.param .u64 .ptr .align 1 softmax_preprocessing_double_param_4
)
{
	.reg .pred 	%p<18>;
	.reg .b32 	%r<11>;
	.reg .b32 	%f<80>;
	.reg .b64 	%rd<30>;

	ld.param.u64 	%rd11, [softmax_preprocessing_double_param_0];
	ld.param.u64 	%rd12, [softmax_preprocessing_double_param_1];
	ld.param.u64 	%rd15, [softmax_preprocessing_double_param_2];
	ld.param.u64 	%rd13, [softmax_preprocessing_double_param_3];
	ld.param.u64 	%rd14, [softmax_preprocessing_double_param_4];
	mov.u32 	%r1, %ntid.x;
	mov.u32 	%r2, %ctaid.x;
	mov.u32 	%r3, %tid.x;
	mad.lo.s32 	%r4, %r1, %r2, %r3;
	cvt.u64.u32 	%rd1, %r4;
	mov.u32 	%r5, %ntid.y;
	mov.u32 	%r6, %ctaid.y;
	mov.u32 	%r7, %tid.y;
	mad.lo.s32 	%r8, %r5, %r6, %r7;
	cvt.u64.u32 	%rd2, %r8;
	setp.le.u64 	%p1, %rd12, %rd1;
	setp.le.u64 	%p2, %rd15, %rd2;
	or.pred  	%p3, %p1, %p2;
	@%p3 bra 	$L__BB16_13;
	cvt.u32.u64 	%r10, %rd2;
	cvta.to.global.u64 	%rd17, %rd11;
	setp.eq.s32 	%p4, %r10, 0;
	mul.lo.s64 	%rd18, %rd12, %rd2;
	selp.b64 	%rd19, 0, %rd18, %p4;
	add.s64 	%rd20, %rd19, %rd1;
	shl.b64 	%rd21, %rd20, 2;
	add.s64 	%rd22, %rd17, %rd21;
	ld.global.f32 	%f1, [%rd22];
	and.b64  	%rd3, %rd12, 15;
	setp.lt.u64 	%p5, %rd12, 16;
	mov.f32 	%f79, 0f00000000;
	mov.f32 	%f78, %f79;
	@%p5 bra 	$L__BB16_4;
	and.b64  	%rd28, %rd12, -16;
	mov.f32 	%f79, 0f00000000;
	mov.f32 	%f61, %f1;
$L__BB16_3:
	.pragma "nounroll";
	setp.gt.f32 	%p6, %f1, %f78;
	selp.f32 	%f33, %f61, %f78, %p6;
	add.f32 	%f34, %f79, %f1;
	setp.gt.f32 	%p7, %f1, %f33;
	selp.f32 	%f61, %f1, %f61, %p7;
	selp.f32 	%f78, %f1, %f33, %p7;
	add.f32 	%f35, %f34, %f1;
	add.f32 	%f36, %f35, %f1;
	add.f32 	%f37, %f36, %f1;
	add.f32 	%f38, %f37, %f1;
	add.f32 	%f39, %f38, %f1;
	add.f32 	%f40, %f39, %f1;
	add.f32 	%f41, %f40, %f1;
	add.f32 	%f42, %f41, %f1;
	add.f32 	%f43, %f42, %f1;
	add.f32 	%f44, %f43, %f1;
	add.f32 	%f45, %f44, %f1;
	add.f32 	%f46, %f45, %f1;
	add.f32 	%f47, %f46, %f1;
	add.f32 	%f48, %f47, %f1;
	add.f32 	%f79, %f48, %f1;
	add.s64 	%rd28, %rd28, -16;
	setp.ne.s64 	%p8, %rd28, 0;
	@%p8 bra 	$L__BB16_3;
$L__BB16_4:
	setp.eq.s64 	%p9, %rd3, 0;
	@%p9 bra 	$L__BB16_12;
	and.b64  	%rd7, %rd12, 7;
	setp.lt.u64 	%p10, %rd3, 8;
	@%p10 bra 	$L__BB16_7;
	setp.gt.f32 	%p11, %f1, %f78;
	selp.f32 	%f78, %f1, %f78, %p11;
	add.f32 	%f50, %f79, %f1;
	add.f32 	%f51, %f50, %f1;
	add.f32 	%f52, %f51, %f1;
	add.f32 	%f53, %f52, %f1;
	add.f32 	%f54, %f53, %f1;
	add.f32 	%f55, %f54, %f1;
	add.f32 	%f56, %f55, %f1;
	add.f32 	%f79, %f56, %f1;
$L__BB16_7:
	setp.eq.s64 	%p12, %rd7, 0;
	@%p12 bra 	$L__BB16_12;
	and.b64  	%rd29, %rd12, 3;
	setp.lt.u64 	%p13, %rd7, 4;
	@%p13 bra 	$L__BB16_10;
	setp.gt.f32 	%p14, %f1, %f78;
	selp.f32 	%f78, %f1, %f78, %p14;
	add.f32 	%f58, %f79, %f1;
	add.f32 	%f59, %f58, %f1;
	add.f32 	%f60, %f59, %f1;
	add.f32 	%f79, %f60, %f1;
$L__BB16_10:
	setp.eq.s64 	%p15, %rd29, 0;
	@%p15 bra 	$L__BB16_12;
$L__BB16_11:
	.pragma "nounroll";
	setp.gt.f32 	%p16, %f1, %f78;
	selp.f32 	%f78, %f1, %f78, %p16;
	add.f32 	%f79, %f79, %f1;
	add.s64 	%rd29, %rd29, -1;
	setp.ne.s64 	%p17, %rd29, 0;
	@%p17 bra 	$L__BB16_11;
$L__BB16_12:
	cvta.to.global.u64 	%rd23, %rd13;
	shl.b64 	%rd24, %rd2, 2;
	add.s64 	%rd25, %rd23, %rd24;
	st.global.f32 	[%rd25], %f78;
	cvta.to.global.u64 	%rd26, %rd14;
	add.s64 	%rd27, %rd26, %rd24;
	st.global.f32 	[%rd27], %f79;
$L__BB16_13:
	ret;

}
	// .globl	sigmoid_backward_double
.visible .entry sigmoid_backward_double(
	.param .u64 .ptr .align 1 sigmoid_backward_double_param_0,
	.param .u64 .ptr .align 1 sigmoid_backward_double_param_1,
	.param .u64 sigmoid_backward_double_param_2,
	.param .u64 sigmoid_backward_double_param_3
)
{
	.reg .pred 	%p<5>;
	.reg .b32 	%r<11>;
	.reg .b32 	%f<8>;
	.reg .b64 	%rd<16>;
	.reg .b64 	%fd<8>;

	ld.param.u64 	%rd3, [sigmoid_backward_double_param_0];
	ld.param.u64 	%rd4, [sigmoid_backward_double_param_1];
	ld.param.u64 	%rd5, [sigmoid_backward_double_param_2];
	ld.param.u64 	%rd6, [sigmoid_backward_double_param_3];
	mov.u32 	%r1, %ntid.x;
	mov.u32 	%r2, %ctaid.x;
	mov.u32 	%r3, %tid.x;
	mad.lo.s32 	%r4, %r1, %r2, %r3;
	cvt.u64.u32 	%rd1, %r4;
	mov.u32 	%r5, %ntid.y;
	mov.u32 	%r6, %ctaid.y;
	mov.u32 	%r7, %tid.y;
	mad.lo.s32 	%r8, %r5, %r6, %r7;
	cvt.u64.u32 	%rd2, %r8;
	setp.le.u64 	%p1, %rd5, %rd1;
	setp.le.u64 	%p2, %rd6, %rd2;
	or.pred  	%p3, %p1, %p2;
	@%p3 bra 	$L__BB17_2;
	cvt.u32.u64 	%r10, %rd2;
	cvta.to.global.u64 	%rd8, %rd3;
	cvta.to.global.u64 	%rd9, %rd4;
	setp.eq.s32 	%p4, %r10, 0;
	mul.lo.s64 	%rd10, %rd5, %rd2;
	selp.b64 	%rd11, 0, %rd10, %p4;
	add.s64 	%rd12, %rd11, %rd1;
	shl.b64 	%rd13, %rd12, 2;
	add.s64 	%rd14, %rd8, %rd13;
	ld.global.f32 	%f1, [%rd14];
	mul.f32 	%f2, %f1, 0fBFB8AA3B;
	ex2.approx.f32 	%f3, %f2;
	cvt.f64.f32 	%fd1, %f3;
	add.f64 	%fd2, %fd1, 0d3FF0000000000000;
	rcp.rn.f64 	%fd3, %fd2;
	cvt.rn.f32.f64 	%f4, %fd3;
	cvt.f64.f32 	%fd4, %f4;
	mov.f64 	%fd5, 0d3FF0000000000000;
	sub.f64 	%fd6, %fd5, %fd4;
	mul.f64 	%fd7, %fd6, %fd4;
	cvt.rn.f32.f64 	%f5, %fd7;
	add.s64 	%rd15, %rd9, %rd13;
	ld.global.f32 	%f6, [%rd15];
	mul.f32 	%f7, %f6, %f5;
	st.global.f32 	[%rd15], %f7;
$L__BB17_2:
	ret;

}
	// .globl	relu_backward_double
.visible .entry relu_backward_double(
	.param .u64 .ptr .align 1 relu_backward_double_param_0,
	.param .u64 .ptr .align 1 relu_backward_double_param_1,
	.param .u64 relu_backward_double_param_2,
	.param .u64 relu_backward_double_param_3
)
{
	.reg .pred 	%p<6>;
	.reg .b32 	%r<12>;
	.reg .b32 	%f<2>;
	.reg .b64 	%rd<17>;

	ld.param.u64 	%rd4, [relu_backward_double_param_0];
	ld.param.u64 	%rd5, [relu_backward_double_param_1];
	ld.param.u64 	%rd6, [relu_backward_double_param_2];
	ld.param.u64 	%rd7, [relu_backward_double_param_3];
	mov.u32 	%r1, %ntid.x;
	mov.u32 	%r2, %ctaid.x;
	mov.u32 	%r3, %tid.x;
	mad.lo.s32 	%r4, %r1, %r2, %r3;
	cvt.u64.u32 	%rd1, %r4;
	mov.u32 	%r5, %ntid.y;
	mov.u32 	%r6, %ctaid.y;
	mov.u32 	%r7, %tid.y;
	mad.lo.s32 	%r8, %r5, %r6, %r7;
	cvt.u64.u32 	%rd2, %r8;
	setp.le.u64 	%p1, %rd6, %rd1;
	setp.le.u64 	%p2, %rd7, %rd2;
	or.pred  	%p3, %p1, %p2;
	@%p3 bra 	$L__BB18_3;
	cvt.u32.u64 	%r10, %rd2;
	cvta.to.global.u64 	%rd9, %rd4;
	setp.eq.s32 	%p4, %r10, 0;
	mul.lo.s64 	%rd10, %rd6, %rd2;
	selp.b64 	%rd11, 0, %rd10, %p4;
	add.s64 	%rd3, %rd11, %rd1;
	shl.b64 	%rd12, %rd3, 2;
	add.s64 	%rd13, %rd9, %rd12;
	ld.global.f32 	%f1, [%rd13];
	setp.gtu.f32 	%p5, %f1, 0f00000000;
	@%p5 bra 	$L__BB18_3;
	cvta.to.global.u64 	%rd14, %rd5;
	add.s64 	%rd16, %rd14, %rd12;
	mov.b32 	%r11, 0;
	st.global.u32 	[%rd16], %r11;
$L__BB18_3:
	ret;

}
	// .globl	swish_backward_double
.visible .entry swish_backward_double(
	.param .u64 .ptr .align 1 swish_backward_double_param_0,
	.param .u64 .ptr .align 1 swish_backward_double_param_1,
	.param .u64 swish_backward_double_param_2,
	.param .u64 swish_backward_double_param_3
)
{
	.reg .pred 	%p<5>;
	.reg .b32 	%r<11>;
	.reg .b32 	%f<5>;
	.reg .b64 	%rd<16>;
	.reg .b64 	%fd<9>;

	ld.param.u64 	%rd3, [swish_backward_double_param_0];
	ld.param.u64 	%rd4, [swish_backward_double_param_1];
	ld.param.u64 	%rd5, [swish_backward_double_param_2];
	ld.param.u64 	%rd6, [swish_backward_double_param_3];
	mov.u32 	%r1, %ntid.x;
	mov.u32 	%r2, %ctaid.x;
	mov.u32 	%r3, %tid.x;
	mad.lo.s32 	%r4, %r1, %r2, %r3;
	cvt.u64.u32 	%rd1, %r4;
	mov.u32 	%r5, %ntid.y;
	mov.u32 	%r6, %ctaid.y;
	mov.u32 	%r7, %tid.y;
	mad.lo.s32 	%r8, %r5, %r6, %r7;
	cvt.u64.u32 	%rd2, %r8;
	setp.le.u64 	%p1, %rd5, %rd1;
	setp.le.u64 	%p2, %rd6, %rd2;
	or.pred  	%p3, %p1, %p2;
	@%p3 bra 	$L__BB19_2;
	cvt.u32.u64 	%r10, %rd2;
	cvta.to.global.u64 	%rd8, %rd3;
	cvta.to.global.u64 	%rd9, %rd4;
	setp.eq.s32 	%p4, %r10, 0;
	mul.lo.s64 	%rd10, %rd5, %rd2;
	selp.b64 	%rd11, 0, %rd10, %p4;
	add.s64 	%rd12, %rd11, %rd1;
	shl.b64 	%rd13, %rd12, 2;
	add.s64 	%rd14, %rd8, %rd13;
	ld.global.f32 	%f1, [%rd14];
	cvt.f64.f32 	%fd1, %f1;
	mul.f32 	%f2, %f1, 0fBFB8AA3B;
	ex2.approx.f32 	%f3, %f2;
	cvt.f64.f32 	%fd2, %f3;
	add.f64 	%fd3, %fd2, 0d3FF0000000000000;
	rcp.rn.f64 	%fd4, %fd3;
	mul.f64 	%fd5, %fd4, %fd1;
	mov.f64 	%fd6, 0d3FF0000000000000;
	sub.f64 	%fd7, %fd6, %fd5;
	fma.rn.f64 	%fd8, %fd4, %fd7, %fd5;
	cvt.rn.f32.f64 	%f4, %fd8;
	add.s64 	%rd15, %rd9, %rd13;
	st.global.f32 	[%rd15], %f4;
$L__BB19_2:
	ret;

}
	// .globl	tanh_backward_double
.visible .entry tanh_backward_double(
	.param .u64 .ptr .align 1 tanh_backward_double_param_0,
	.param .u64 .ptr .align 1 tanh_backward_double_param_1,
	.param .u64 tanh_backward_double_param_2,
	.param .u64 tanh_backward_double_param_3
)
{
	.reg .pred 	%p<5>;
	.reg .b32 	%r<11>;
	.reg .b32 	%f<14>;
	.reg .b64 	%rd<16>;

	ld.param.u64 	%rd3, [tanh_backward_double_param_0];
	ld.param.u64 	%rd4, [tanh_backward_double_param_1];
	ld.param.u64 	%rd5, [tanh_backward_double_param_2];
	ld.param.u64 	%rd6, [tanh_backward_double_param_3];
	mov.u32 	%r1, %ntid.x;
	mov.u32 	%r2, %ctaid.x;
	mov.u32 	%r3, %tid.x;
	mad.lo.s32 	%r4, %r1, %r2, %r3;
	cvt.u64.u32 	%rd1, %r4;
	mov.u32 	%r5, %ntid.y;
	mov.u32 	%r6, %ctaid.y;
	mov.u32 	%r7, %tid.y;
	mad.lo.s32 	%r8, %r5, %r6, %r7;
	cvt.u64.u32 	%rd2, %r8;
	setp.le.u64 	%p1, %rd5, %rd1;
	setp.le.u64 	%p2, %rd6, %rd2;
	or.pred  	%p3, %p1, %p2;
	@%p3 bra 	$L__BB20_2;
	cvt.u32.u64 	%r10, %rd2;
	cvta.to.global.u64 	%rd8, %rd3;
	cvta.to.global.u64 	%rd9, %rd4;
	setp.eq.s32 	%p4, %r10, 0;
	mul.lo.s64 	%rd10, %rd5, %rd2;
	selp.b64 	%rd11, 0, %rd10, %p4;
	add.s64 	%rd12, %rd11, %rd1;
	shl.b64 	%rd13, %rd12, 2;
	add.s64 	%rd14, %rd8, %rd13;
	ld.global.f32 	%f1, [%rd14];
	mul.f32 	%f2, %f1, 0f3FB8AA3B;
	ex2.approx.f32 	%f3, %f2;
	mul.f32 	%f4, %f1, 0fBFB8AA3B;
	ex2.approx.f32 	%f5, %f4;
	sub.f32 	%f6, %f3, %f5;
	add.f32 	%f7, %f3, %f5;
	div.rn.f32 	%f8, %f6, %f7;
	mul.f32 	%f9, %f8, %f8;
	mov.f32 	%f10, 0f3F800000;
	sub.f32 	%f11, %f10, %f9;
	add.s64 	%rd15, %rd9, %rd13;
	ld.global.f32 	%f12, [%rd15];
	mul.f32 	%f13, %f12, %f11;
	st.global.f32 	[%rd15], %f13;
$L__BB20_2:
	ret;

}
	// .globl	softmax_backward_double
.visible .entry softmax_backward_double(
	.param .u64 .ptr .align 1 softmax_backward_double_param_0,
	.param .u64 .ptr .align 1 softmax_backward_double_param_1,
	.param .u64 softmax_backward_double_param_2,
	.param .u64 softmax_backward_double_param_3
)
{
	.reg .pred 	%p<5>;
	.reg .b32 	%r<11>;
	.reg .b32 	%f<5>;
	.reg .b64 	%rd<16>;
	.reg .b64 	%fd<5>;

	ld.param.u64 	%rd3, [softmax_backward_double_param_0];
	ld.param.u64 	%rd4, [softmax_backward_double_param_1];
	ld.param.u64 	%rd5, [softmax_backward_double_param_2];
	ld.param.u64 	%rd6, [softmax_backward_double_param_3];
	mov.u32 	%r1, %ntid.x;
	mov.u32 	%r2, %ctaid.x;
	mov.u32 	%r3, %tid.x;
	mad.lo.s32 	%r4, %r1, %r2, %r3;
	cvt.u64.u32 	%rd1, %r4;
	mov.u32 	%r5, %ntid.y;
	mov.u32 	%r6, %ctaid.y;
	mov.u32 	%r7, %tid.y;
	mad.lo.s32 	%r8, %r5, %r6, %r7;
	cvt.u64.u32 	%rd2, %r8;
	setp.le.u64 	%p1, %rd5, %rd1;
	setp.le.u64 	%p2, %rd6, %rd2;
	or.pred  	%p3, %p1, %p2;
	@%p3 bra 	$L__BB21_2;
	cvt.u32.u64 	%r10, %rd2;
	cvta.to.global.u64 	%rd8, %rd3;
	cvta.to.global.u64 	%rd9, %rd4;
	setp.eq.s32 	%p4, %r10, 0;
	mul.lo.s64 	%rd10, %rd5, %rd2;
	selp.b64 	%rd11, 0, %rd10, %p4;
	add.s64 	%rd12, %rd11, %rd1;
	shl.b64 	%rd13, %rd12, 2;
	add.s64 	%rd14, %rd8, %rd13;
	ld.global.f32 	%f1, [%rd14];
	cvt.f64.f32 	%fd1, %f1;
	mov.f64 	%fd2, 0d3FF0000000000000;
	sub.f64 	%fd3, %fd2, %fd1;
	mul.f64 	%fd4, %fd3, %fd1;
	cvt.rn.f32.f64 	%f2, %fd4;
	add.s64 	%rd15, %rd9, %rd13;
	ld.global.f32 	%f3, [%rd15];
	mul.f32 	%f4, %f3, %f2;
	st.global.f32 	[%rd15], %f4;
$L__BB21_2:
	ret;

}


// ===== COMPILED SASS (sm_100) =====

	.target	sm_100

	.elftype	@"ET_EXEC"


//--------------------- .note.nv.tkinfo           --------------------------
	.section	.note.nv.tkinfo,"",@"SHT_NOTE"
	.sectionflags	@"SHF_NOTE_NV_TKINFO"
	.tkinfo
        /*0018*/ 	.word	0x00000002
        /*0030*/ 	.string	""
        /*0030*/ 	.string	"ptxas"
        /*0030*/ 	.string	"Cuda compilation tools, release 13.0, V13.0.88"
        /*0030*/ 	.string	"Build cuda_13.0.r13.0/compiler.36424714_0"
        /*0030*/ 	.string	"-arch sm_100 -m 64 "



//--------------------- .note.nv.cuinfo           --------------------------
	.section	.note.nv.cuinfo,"",@"SHT_NOTE"
	.sectionflags	@"SHF_NOTE_NV_CUINFO"
        /*0018*/ 	.short	0x0002
        /*001a*/ 	.short	0x0064
        /*001c*/ 	.short	0x0082
	.zero		2


//--------------------- .nv.info                  --------------------------
	.section	.nv.info,"",@"SHT_CUDA_INFO"
	.align	4


	//----- nvinfo : EIATTR_REGCOUNT
	.align		4
        /*0000*/ 	.byte	0x04, 0x2f
        /*0002*/ 	.short	(.L_1 - .L_0)
	.align		4
.L_0:
        /*0004*/ 	.word	index@(sigmoid_forward_float)
        /*0008*/ 	.word	0x0000000f


	//----- nvinfo : EIATTR_FRAME_SIZE
	.align		4
.L_1:
        /*000c*/ 	.byte	0x04, 0x11
        /*000e*/ 	.short	(.L_3 - .L_2)
	.align		4
.L_2:
        /*0010*/ 	.word	index@($__internal_13_$__cuda_sm20_dblrcp_rn_slowpath_v3)
        /*0014*/ 	.word	0x00000000


	//----- nvinfo : EIATTR_FRAME_SIZE
	.align		4
.L_3:
        /*0018*/ 	.byte	0x04, 0x11
        /*001a*/ 	.short	(.L_5 - .L_4)
	.align		4
.L_4:
        /*001c*/ 	.word	index@(sigmoid_forward_float)
        /*0020*/ 	.word	0x00000000


	//----- nvinfo : EIATTR_REGCOUNT
	.align		4
.L_5:
        /*0024*/ 	.byte	0x04, 0x2f
        /*0026*/ 	.short	(.L_7 - .L_6)
	.align		4
.L_6:
        /*0028*/ 	.word	index@(relu_forward_float)
        /*002c*/ 	.word	0x00000008


	//----- nvinfo : EIATTR_FRAME_SIZE
	.align		4
.L_7:
        /*0030*/ 	.byte	0x04, 0x11
        /*0032*/ 	.short	(.L_9 - .L_8)
	.align		4
.L_8:
        /*0034*/ 	.word	index@(relu_forward_float)
        /*0038*/ 	.word	0x00000000


	//----- nvinfo : EIATTR_REGCOUNT
	.align		4
.L_9:
        /*003c*/ 	.byte	0x04, 0x2f
        /*003e*/ 	.short	(.L_11 - .L_10)
	.align		4
.L_10:
        /*0040*/ 	.word	index@(swish_forwaxd_float)
        /*0044*/ 	.word	0x00000012


	//----- nvinfo : EIATTR_FRAME_SIZE
	.align		4
.L_11:
        /*0048*/ 	.byte	0x04, 0x11
        /*004a*/ 	.short	(.L_13 - .L_12)
	.align		4
.L_12:
        /*004c*/ 	.word	index@($__internal_12_$__cuda_sm20_dblrcp_rn_slowpath_v3)
        /*0050*/ 	.word	0x00000000


	//----- nvinfo : EIATTR_FRAME_SIZE
	.align		4
.L_13:
        /*0054*/ 	.byte	0x04, 0x11
        /*0056*/ 	.short	(.L_15 - .L_14)
	.align		4
.L_14:
        /*0058*/ 	.word	index@(swish_forwaxd_float)
        /*005c*/ 	.word	0x00000000


	//----- nvinfo : EIATTR_REGCOUNT
	.align		4
.L_15:
        /*0060*/ 	.byte	0x04, 0x2f
        /*0062*/ 	.short	(.L_17 - .L_16)
	.align		4
.L_16:
        /*0064*/ 	.word	index@(tanh_forward_float)
        /*0068*/ 	.word	0x00000010


	//----- nvinfo : EIATTR_FRAME_SIZE
	.align		4
.L_17:
        /*006c*/ 	.byte	0x04, 0x11
        /*006e*/ 	.short	(.L_19 - .L_18)
	.align		4
.L_18:
        /*0070*/ 	.word	index@($__internal_11_$__cuda_sm3x_div_rn_noftz_f32_slowpath)
        /*0074*/ 	.word	0x00000000


	//----- nvinfo : EIATTR_FRAME_SIZE
	.align		4
.L_19:
        /*0078*/ 	.byte	0x04, 0x11
        /*007a*/ 	.short	(.L_21 - .L_20)
	.align		4
.L_20:
        /*007c*/ 	.word	index@(tanh_forward_float)
        /*0080*/ 	.word	0x00000000


	//----- nvinfo : EIATTR_REGCOUNT
	.align		4
.L_21:
        /*0084*/ 	.byte	0x04, 0x2f
        /*0086*/ 	.short	(.L_23 - .L_22)
	.align		4
.L_22:
        /*0088*/ 	.word	index@(softmax_forward_float)
        /*008c*/ 	.word	0x00000011


	//----- nvinfo : EIATTR_FRAME_SIZE
	.align		4
.L_23:
        /*0090*/ 	.byte	0x04, 0x11
        /*0092*/ 	.short	(.L_25 - .L_24)
	.align		4
.L_24:
        /*0094*/ 	.word	index@($__internal_10_$__cuda_sm3x_div_rn_noftz_f32_slowpath)
        /*0098*/ 	.word	0x00000000


	//----- nvinfo : EIATTR_FRAME_SIZE
	.align		4
.L_25:
        /*009c*/ 	.byte	0x04, 0x11
        /*009e*/ 	.short	(.L_27 - .L_26)
	.align		4
.L_26:
        /*00a0*/ 	.word	index@(softmax_forward_float)
        /*00a4*/ 	.word	0x00000000


	//----- nvinfo : EIATTR_REGCOUNT
	.align		4
.L_27:
        /*00a8*/ 	.byte	0x04, 0x2f
        /*00aa*/ 	.short	(.L_29 - .L_28)
	.align		4
.L_28:
        /*00ac*/ 	.word	index@(softmax_preprocessing_float)
        /*00b0*/ 	.word	0x0000000c


	//----- nvinfo : EIATTR_FRAME_SIZE
	.align		4
.L_29:
        /*00b4*/ 	.byte	0x04, 0x11
        /*00b6*/ 	.short	(.L_31 - .L_30)
	.align		4
.L_30:
        /*00b8*/ 	.word	index@(softmax_preprocessing_float)
        /*00bc*/ 	.word	0x00000000


	//----- nvinfo : EIATTR_REGCOUNT
	.align		4
.L_31:
        /*00c0*/ 	.byte	0x04, 0x2f
        /*00c2*/ 	.short	(.L_33 - .L_32)
	.align		4
.L_32:
        /*00c4*/ 	.word	index@(sigmoid_backward_float)
        /*00c8*/ 	.word	0x00000010


	//----- nvinfo : EIATTR_FRAME_SIZE
	.align		4
.L_33:
        /*00cc*/ 	.byte	0x04, 0x11
        /*00ce*/ 	.short	(.L_35 - .L_34)
	.align		4
.L_34:
        /*00d0*/ 	.word	index@($__internal_9_$__cuda_sm20_dblrcp_rn_slowpath_v3)
        /*00d4*/ 	.word	0x00000000


	//----- nvinfo : EIATTR_FRAME_SIZE
	.align		4
.L_35:
        /*00d8*/ 	.byte	0x04, 0x11
        /*00da*/ 	.short	(.L_37 - .L_36)
	.align		4
.L_36:
        /*00dc*/ 	.word	index@(sigmoid_backward_float)
        /*00e0*/ 	.word	0x00000000


	//----- nvinfo : EIATTR_REGCOUNT
	.align		4
.L_37:
        /*00e4*/ 	.byte	0x04, 0x2f
        /*00e6*/ 	.short	(.L_39 - .L_38)
	.align		4
.L_38:
        /*00e8*/ 	.word	index@(relu_backward_float)
        /*00ec*/ 	.word	0x00000008


	//----- nvinfo : EIATTR_FRAME_SIZE
	.align		4
.L_39:
        /*00f0*/ 	.byte	0x04, 0x11
        /*00f2*/ 	.short	(.L_41 - .L_40)
	.align		4
.L_40:
        /*00f4*/ 	.word	index@(relu_backward_float)
        /*00f8*/ 	.word	0x00000000


	//----- nvinfo : EIATTR_REGCOUNT
	.align		4
.L_41:
        /*00fc*/ 	.byte	0x04, 0x2f
        /*00fe*/ 	.short	(.L_43 - .L_42)
	.align		4
.L_42:
        /*0100*/ 	.word	index@(swish_backward_float)
        /*0104*/ 	.word	0x00000012


	//----- nvinfo : EIATTR_FRAME_SIZE
	.align		4
.L_43:
        /*0108*/ 	.byte	0x04, 0x11
        /*010a*/ 	.short	(.L_45 - .L_44)
	.align		4
.L_44:
        /*010c*/ 	.word	index@($__internal_8_$__cuda_sm20_dblrcp_rn_slowpath_v3)
        /*0110*/ 	.word	0x00000000


	//----- nvinfo : EIATTR_FRAME_SIZE
	.align		4
.L_45:
        /*0114*/ 	.byte	0x04, 0x11
        /*0116*/ 	.short	(.L_47 - .L_46)
	.align		4
.L_46:
        /*0118*/ 	.word	index@(swish_backward_float)
        /*011c*/ 	.word	0x00000000


	//----- nvinfo : EIATTR_REGCOUNT
	.align		4
.L_47:
        /*0120*/ 	.byte	0x04, 0x2f
        /*0122*/ 	.short	(.L_49 - .L_48)
	.align		4
.L_48:
        /*0124*/ 	.word	index@(tanh_backward_float)
        /*0128*/ 	.word	0x00000010


	//----- nvinfo : EIATTR_FRAME_SIZE
	.align		4
.L_49:
        /*012c*/ 	.byte	0x04, 0x11
        /*012e*/ 	.short	(.L_51 - .L_50)
	.align		4
.L_50:
        /*0130*/ 	.word	index@($__internal_7_$__cuda_sm3x_div_rn_noftz_f32_slowpath)
        /*0134*/ 	.word	0x00000000


	//----- nvinfo : EIATTR_FRAME_SIZE
	.align		4
.L_51:
        /*0138*/ 	.byte	0x04, 0x11
        /*013a*/ 	.short	(.L_53 - .L_52)
	.align		4
.L_52:
        /*013c*/ 	.word	index@(tanh_backward_float)
        /*0140*/ 	.word	0x00000000


	//----- nvinfo : EIATTR_REGCOUNT
	.align		4
.L_53:
        /*0144*/ 	.byte	0x04, 0x2f
        /*0146*/ 	.short	(.L_55 - .L_54)
	.align		4
.L_54:
        /*0148*/ 	.word	index@(softmax_backward_float)
        /*014c*/ 	.word	0x0000000e


	//----- nvinfo : EIATTR_FRAME_SIZE
	.align		4
.L_55:
        /*0150*/ 	.byte	0x04, 0x11
        /*0152*/ 	.short	(.L_57 - .L_56)
	.align		4
.L_56:
        /*0154*/ 	.word	index@(softmax_backward_float)
        /*0158*/ 	.word	0x00000000


	//----- nvinfo : EIATTR_REGCOUNT
	.align		4
.L_57:
        /*015c*/ 	.byte	0x04, 0x2f
        /*015e*/ 	.short	(.L_59 - .L_58)
	.align		4
.L_58:
        /*0160*/ 	.word	index@(sigmoid_forward_double)
        /*0164*/ 	.word	0x0000000f


	//----- nvinfo : EIATTR_FRAME_SIZE
	.align		4
.L_59:
        /*0168*/ 	.byte	0x04, 0x11
        /*016a*/ 	.short	(.L_61 - .L_60)
	.align		4
.L_60:
        /*016c*/ 	.word	index@($__internal_6_$__cuda_sm20_dblrcp_rn_slowpath_v3)
        /*0170*/ 	.word	0x00000000


	//----- nvinfo : EIATTR_FRAME_SIZE
	.align		4
.L_61:
        /*0174*/ 	.byte	0x04, 0x11
        /*0176*/ 	.short	(.L_63 - .L_62)
	.align		4
.L_62:
        /*0178*/ 	.word	index@(sigmoid_forward_double)
        /*017c*/ 	.word	0x00000000


	//----- nvinfo : EIATTR_REGCOUNT
	.align		4
.L_63:
        /*0180*/ 	.byte	0x04, 0x2f
        /*0182*/ 	.short	(.L_65 - .L_64)
	.align		4
.L_64:
        /*0184*/ 	.word	index@(relu_forward_double)
        /*0188*/ 	.word	0x00000008


	//----- nvinfo : EIATTR_FRAME_SIZE
	.align		4
.L_65:
        /*018c*/ 	.byte	0x04, 0x11
        /*018e*/ 	.short	(.L_67 - .L_66)
	.align		4
.L_66:
        /*0190*/ 	.word	index@(relu_forward_double)
        /*0194*/ 	.word	0x00000000


	//----- nvinfo : EIATTR_REGCOUNT
	.align		4
.L_67:
        /*0198*/ 	.byte	0x04, 0x2f
        /*019a*/ 	.short	(.L_69 - .L_68)
	.align		4
.L_68:
        /*019c*/ 	.word	index@(swish_forwaxd_double)
        /*01a0*/ 	.word	0x00000012


	//----- nvinfo : EIATTR_FRAME_SIZE
	.align		4
.L_69:
        /*01a4*/ 	.byte	0x04, 0x11
        /*01a6*/ 	.short	(.L_71 - .L_70)
	.align		4
.L_70:
        /*01a8*/ 	.word	index@($__internal_5_$__cuda_sm20_dblrcp_rn_slowpath_v3)
        /*01ac*/ 	.word	0x00000000


	//----- nvinfo : EIATTR_FRAME_SIZE
	.align		4
.L_71:
        /*01b0*/ 	.byte	0x04, 0x11
        /*01b2*/ 	.short	(.L_73 - .L_72)
	.align		4
.L_72:
        /*01b4*/ 	.word	index@(swish_forwaxd_double)
        /*01b8*/ 	.word	0x00000000


	//----- nvinfo : EIATTR_REGCOUNT
	.align		4
.L_73:
        /*01bc*/ 	.byte	0x04, 0x2f
        /*01be*/ 	.short	(.L_75 - .L_74)
	.align		4
.L_74:
        /*01c0*/ 	.word	index@(tanh_forward_double)
        /*01c4*/ 	.word	0x00000010


	//----- nvinfo : EIATTR_FRAME_SIZE
	.align		4
.L_75:
        /*01c8*/ 	.byte	0x04, 0x11
        /*01ca*/ 	.short	(.L_77 - .L_76)
	.align		4
.L_76:
        /*01cc*/ 	.word	index@($__internal_4_$__cuda_sm3x_div_rn_noftz_f32_slowpath)
        /*01d0*/ 	.word	0x00000000


	//----- nvinfo : EIATTR_FRAME_SIZE
	.align		4
.L_77:
        /*01d4*/ 	.byte	0x04, 0x11
        /*01d6*/ 	.short	(.L_79 - .L_78)
	.align		4
.L_78:
        /*01d8*/ 	.word	index@(tanh_forward_double)
        /*01dc*/ 	.word	0x00000000


	//----- nvinfo : EIATTR_REGCOUNT
	.align		4
.L_79:
        /*01e0*/ 	.byte	0x04, 0x2f
        /*01e2*/ 	.short	(.L_81 - .L_80)
	.align		4
.L_80:
        /*01e4*/ 	.word	index@(softmax_forward_double)
        /*01e8*/ 	.word	0x00000011


	//----- nvinfo : EIATTR_FRAME_SIZE
	.align		4
.L_81:
        /*01ec*/ 	.byte	0x04, 0x11
        /*01ee*/ 	.short	(.L_83 - .L_82)
	.align		4
.L_82:
        /*01f0*/ 	.word	index@($__internal_3_$__cuda_sm3x_div_rn_noftz_f32_slowpath)
        /*01f4*/ 	.word	0x00000000


	//----- nvinfo : EIATTR_FRAME_SIZE
	.align		4
.L_83:
        /*01f8*/ 	.byte	0x04, 0x11
        /*01fa*/ 	.short	(.L_85 - .L_84)
	.align		4
.L_84:
        /*01fc*/ 	.word	index@(softmax_forward_double)
        /*0200*/ 	.word	0x00000000


	//----- nvinfo : EIATTR_REGCOUNT
	.align		4
.L_85:
        /*0204*/ 	.byte	0x04, 0x2f
        /*0206*/ 	.short	(.L_87 - .L_86)
	.align		4
.L_86:
        /*0208*/ 	.word	index@(softmax_preprocessing_double)
        /*020c*/ 	.word	0x0000000c


	//----- nvinfo : EIATTR_FRAME_SIZE
	.align		4
.L_87:
        /*0210*/ 	.byte	0x04, 0x11
        /*0212*/ 	.short	(.L_89 - .L_88)
	.align		4
.L_88:
        /*0214*/ 	.word	index@(softmax_preprocessing_double)
        /*0218*/ 	.word	0x00000000


	//----- nvinfo : EIATTR_REGCOUNT
	.align		4
.L_89:
        /*021c*/ 	.byte	0x04, 0x2f
        /*021e*/ 	.short	(.L_91 - .L_90)
	.align		4
.L_90:
        /*0220*/ 	.word	index@(sigmoid_backward_double)
        /*0224*/ 	.word	0x00000010


	//----- nvinfo : EIATTR_FRAME_SIZE
	.align		4
.L_91:
        /*0228*/ 	.byte	0x04, 0x11
        /*022a*/ 	.short	(.L_93 - .L_92)
	.align		4
.L_92:
        /*022c*/ 	.word	index@($__internal_2_$__cuda_sm20_dblrcp_rn_slowpath_v3)
        /*0230*/ 	.word	0x00000000


	//----- nvinfo : EIATTR_FRAME_SIZE
	.align		4
.L_93:
        /*0234*/ 	.byte	0x04, 0x11
        /*0236*/ 	.short	(.L_95 - .L_94)
	.align		4
.L_94:
        /*0238*/ 	.word	index@(sigmoid_backward_double)
        /*023c*/ 	.word	0x00000000


	//----- nvinfo : EIATTR_REGCOUNT
	.align		4
.L_95:
        /*0240*/ 	.byte	0x04, 0x2f
        /*0242*/ 	.short	(.L_97 - .L_96)
	.align		4
.L_96:
        /*0244*/ 	.word	index@(relu_backward_double)
        /*0248*/ 	.word	0x00000008


	//----- nvinfo : EIATTR_FRAME_SIZE
	.align		4
.L_97:
        /*024c*/ 	.byte	0x04, 0x11
        /*024e*/ 	.short	(.L_99 - .L_98)
	.align		4
.L_98:
        /*0250*/ 	.word	index@(relu_backward_double)
        /*0254*/ 	.word	0x00000000


	//----- nvinfo : EIATTR_REGCOUNT
	.align		4
.L_99:
        /*0258*/ 	.byte	0x04, 0x2f
        /*025a*/ 	.short	(.L_101 - .L_100)
	.align		4
.L_100:
        /*025c*/ 	.word	index@(swish_backward_double)
        /*0260*/ 	.word	0x00000012


	//----- nvinfo : EIATTR_FRAME_SIZE
	.align		4
.L_101:
        /*0264*/ 	.byte	0x04, 0x11
        /*0266*/ 	.short	(.L_103 - .L_102)
	.align		4
.L_102:
        /*0268*/ 	.word	index@($__internal_1_$__cuda_sm20_dblrcp_rn_slowpath_v3)
        /*026c*/ 	.word	0x00000000


	//----- nvinfo : EIATTR_FRAME_SIZE
	.align		4
.L_103:
        /*0270*/ 	.byte	0x04, 0x11
        /*0272*/ 	.short	(.L_105 - .L_104)
	.align		4
.L_104:
        /*0274*/ 	.word	index@(swish_backward_double)
        /*0278*/ 	.word	0x00000000


	//----- nvinfo : EIATTR_REGCOUNT
	.align		4
.L_105:
        /*027c*/ 	.byte	0x04, 0x2f
        /*027e*/ 	.short	(.L_107 - .L_106)
	.align		4
.L_106:
        /*0280*/ 	.word	index@(tanh_backward_double)
        /*0284*/ 	.word	0x00000010


	//----- nvinfo : EIATTR_FRAME_SIZE
	.align		4
.L_107:
        /*0288*/ 	.byte	0x04, 0x11
        /*028a*/ 	.short	(.L_109 - .L_108)
	.align		4
.L_108:
        /*028c*/ 	.word	index@($__internal_0_$__cuda_sm3x_div_rn_noftz_f32_slowpath)
        /*0290*/ 	.word	0x00000000


	//----- nvinfo : EIATTR_FRAME_SIZE
	.align		4
.L_109:
        /*0294*/ 	.byte	0x04, 0x11
        /*0296*/ 	.short	(.L_111 - .L_110)
	.align		4
.L_110:
        /*0298*/ 	.word	index@(tanh_backward_double)
        /*029c*/ 	.word	0x00000000


	//----- nvinfo : EIATTR_REGCOUNT
	.align		4
.L_111:
        /*02a0*/ 	.byte	0x04, 0x2f
        /*02a2*/ 	.short	(.L_113 - .L_112)
	.align		4
.L_112:
        /*02a4*/ 	.word	index@(softmax_backward_double)
        /*02a8*/ 	.word	0x0000000e


	//----- nvinfo : EIATTR_FRAME_SIZE
	.align		4
.L_113:
        /*02ac*/ 	.byte	0x04, 0x11
        /*02ae*/ 	.short	(.L_115 - .L_114)
	.align		4
.L_114:
        /*02b0*/ 	.word	index@(softmax_backward_double)
        /*02b4*/ 	.word	0x00000000


	//----- nvinfo : EIATTR_MIN_STACK_SIZE
	.align		4
.L_115:
        /*02b8*/ 	.byte	0x04, 0x12
        /*02ba*/ 	.short	(.L_117 - .L_116)
	.align		4
.L_116:
        /*02bc*/ 	.word	index@(softmax_backward_double)
        /*02c0*/ 	.word	0x00000000


	//----- nvinfo : EIATTR_MIN_STACK_SIZE
	.align		4
.L_117:
        /*02c4*/ 	.byte	0x04, 0x12
        /*02c6*/ 	.short	(.L_119 - .L_118)
	.align		4
.L_118:
        /*02c8*/ 	.word	index@(tanh_backward_double)
        /*02cc*/ 	.word	0x00000000


	//----- nvinfo : EIATTR_MIN_STACK_SIZE
	.align		4
.L_119:
        /*02d0*/ 	.byte	0x04, 0x12
        /*02d2*/ 	.short	(.L_121 - .L_120)
	.align		4
.L_120:
        /*02d4*/ 	.word	index@(swish_backward_double)
        /*02d8*/ 	.word	0x00000000


	//----- nvinfo : EIATTR_MIN_STACK_SIZE
	.align		4
.L_121:
        /*02dc*/ 	.byte	0x04, 0x12
        /*02de*/ 	.short	(.L_123 - .L_122)
	.align		4
.L_122:
        /*02e0*/ 	.word	index@(relu_backward_double)
        /*02e4*/ 	.word	0x00000000


	//----- nvinfo : EIATTR_MIN_STACK_SIZE
	.align		4
.L_123:
        /*02e8*/ 	.byte	0x04, 0x12
        /*02ea*/ 	.short	(.L_125 - .L_124)
	.align		4
.L_124:
        /*02ec*/ 	.word	index@(sigmoid_backward_double)
        /*02f0*/ 	.word	0x00000000


	//----- nvinfo : EIATTR_MIN_STACK_SIZE
	.align		4
.L_125:
        /*02f4*/ 	.byte	0x04, 0x12
        /*02f6*/ 	.short	(.L_127 - .L_126)
	.align		4
.L_126:
        /*02f8*/ 	.word	index@(softmax_preprocessing_double)
        /*02fc*/ 	.word	0x00000000


	//----- nvinfo : EIATTR_MIN_STACK_SIZE
	.align		4
.L_127:
        /*0300*/ 	.byte	0x04, 0x12
        /*0302*/ 	.short	(.L_129 - .L_128)
	.align		4
.L_128:
        /*0304*/ 	.word	index@(softmax_forward_double)
        /*0308*/ 	.word	0x00000000


	//----- nvinfo : EIATTR_MIN_STACK_SIZE
	.align		4
.L_129:
        /*030c*/ 	.byte	0x04, 0x12
        /*030e*/ 	.short	(.L_131 - .L_130)
	.align		4
.L_130:
        /*0310*/ 	.word	index@(tanh_forward_double)
        /*0314*/ 	.word	0x00000000


	//----- nvinfo : EIATTR_MIN_STACK_SIZE
	.align		4
.L_131:
        /*0318*/ 	.byte	0x04, 0x12
        /*031a*/ 	.short	(.L_133 - .L_132)
	.align		4
.L_132:
        /*031c*/ 	.word	index@(swish_forwaxd_double)
        /*0320*/ 	.word	0x00000000


	//----- nvinfo : EIATTR_MIN_STACK_SIZE
	.align		4
.L_133:
        /*0324*/ 	.byte	0x04, 0x12
        /*0326*/ 	.short	(.L_135 - .L_134)
	.align		4
.L_134:
        /*0328*/ 	.word	index@(relu_forward_double)
        /*032c*/ 	.word	0x00000000


	//----- nvinfo : EIATTR_MIN_STACK_SIZE
	.align		4
.L_135:
        /*0330*/ 	.byte	0x04, 0x12
        /*0332*/ 	.short	(.L_137 - .L_136)
	.align		4
.L_136:
        /*0334*/ 	.word	index@(sigmoid_forward_double)
        /*0338*/ 	.word	0x00000000


	//----- nvinfo : EIATTR_MIN_STACK_SIZE
	.align		4
.L_137:
        /*033c*/ 	.byte	0x04, 0x12
        /*033e*/ 	.short	(.L_139 - .L_138)
	.align		4
.L_138:
        /*0340*/ 	.word	index@(softmax_backward_float)
        /*0344*/ 	.word	0x00000000


	//----- nvinfo : EIATTR_MIN_STACK_SIZE
	.align		4
.L_139:
        /*0348*/ 	.byte	0x04, 0x12
        /*034a*/ 	.short	(.L_141 - .L_140)
	.align		4
.L_140:
        /*034c*/ 	.word	index@(tanh_backward_float)
        /*0350*/ 	.word	0x00000000


	//----- nvinfo : EIATTR_MIN_STACK_SIZE
	.align		4
.L_141:
        /*0354*/ 	.byte	0x04, 0x12
        /*0356*/ 	.short	(.L_143 - .L_142)
	.align		4
.L_142:
        /*0358*/ 	.word	index@(swish_backward_float)
        /*035c*/ 	.word	0x00000000


	//----- nvinfo : EIATTR_MIN_STACK_SIZE
	.align		4
.L_143:
        /*0360*/ 	.byte	0x04, 0x12
        /*0362*/ 	.short	(.L_145 - .L_144)
	.align		4
.L_144:
        /*0364*/ 	.word	index@(relu_backward_float)
        /*0368*/ 	.word	0x00000000


	//----- nvinfo : EIATTR_MIN_STACK_SIZE
	.align		4
.L_145:
        /*036c*/ 	.byte	0x04, 0x12
        /*036e*/ 	.short	(.L_147 - .L_146)
	.align		4
.L_146:
        /*0370*/ 	.word	index@(sigmoid_backward_float)
        /*0374*/ 	.word	0x00000000


	//----- nvinfo : EIATTR_MIN_STACK_SIZE
	.align		4
.L_147:
        /*0378*/ 	.byte	0x04, 0x12
        /*037a*/ 	.short	(.L_149 - .L_148)
	.align		4
.L_148:
        /*037c*/ 	.word	index@(softmax_preprocessing_float)
        /*0380*/ 	.word	0x00000000


	//----- nvinfo : EIATTR_MIN_STACK_SIZE
	.align		4
.L_149:
        /*0384*/ 	.byte	0x04, 0x12
        /*0386*/ 	.short	(.L_151 - .L_150)
	.align		4
.L_150:
        /*0388*/ 	.word	index@(softmax_forward_float)
        /*038c*/ 	.word	0x00000000


	//----- nvinfo : EIATTR_MIN_STACK_SIZE
	.align		4
.L_151:
        /*0390*/ 	.byte	0x04, 0x12
        /*0392*/ 	.short	(.L_153 - .L_152)
	.align		4
.L_152:
        /*0394*/ 	.word	index@(tanh_forward_float)
        /*0398*/ 	.word	0x00000000


	//----- nvinfo : EIATTR_MIN_STACK_SIZE
	.align		4
.L_153:
        /*039c*/ 	.byte	0x04, 0x12
        /*039e*/ 	.short	(.L_155 - .L_154)
	.align		4
.L_154:
        /*03a0*/ 	.word	index@(swish_forwaxd_float)
        /*03a4*/ 	.word	0x00000000


	//----- nvinfo : EIATTR_MIN_STACK_SIZE
	.align		4
.L_155:
        /*03a8*/ 	.byte	0x04, 0x12
        /*03aa*/ 	.short	(.L_157 - .L_156)
	.align		4
.L_156:
        /*03ac*/ 	.word	index@(relu_forward_float)
        /*03b0*/ 	.word	0x00000000


	//----- nvinfo : EIATTR_MIN_STACK_SIZE
	.align		4
.L_157:
        /*03b4*/ 	.byte	0x04, 0x12
        /*03b6*/ 	.short	(.L_159 - .L_158)
	.align		4
.L_158:
        /*03b8*/ 	.word	index@(sigmoid_forward_float)
        /*03bc*/ 	.word	0x00000000
.L_159:


//--------------------- .nv.compat                --------------------------
	.section	.nv.compat,"",@"SHT_CUDA_COMPAT_INFO"
	.align	4
        /*0000*/ 	.byte	0x02, 0x09, 0x00, 0x00, 0x02, 0x02, 0x01, 0x00, 0x02, 0x05, 0x05, 0x00, 0x03, 0x07, 0x01, 0x01
        /*0010*/ 	.byte	0x02, 0x03, 0x00, 0x00, 0x02, 0x06, 0x01, 0x00, 0x04, 0x0b, 0x08, 0x00, 0x01, 0x00, 0x00, 0x00
        /*0020*/ 	.byte	0x00, 0x00, 0x00, 0x00


//--------------------- .nv.info.softmax_backward_double --------------------------
	.section	.nv.info.softmax_backward_double,"",@"SHT_CUDA_INFO"
	.sectionflags	@""
	.align	4


	//----- nvinfo : EIATTR_CUDA_API_VERSION
	.align		4
        /*0000*/ 	.byte	0x04, 0x37
        /*0002*/ 	.short	(.L_161 - .L_160)
.L_160:
        /*0004*/ 	.word	0x00000082


	//----- nvinfo : EIATTR_KPARAM_INFO
	.align		4
.L_161:
        /*0008*/ 	.byte	0x04, 0x17
        /*000a*/ 	.short	(.L_163 - .L_162)
.L_162:
        /*000c*/ 	.word	0x00000000
        /*0010*/ 	.short	0x0003
        /*0012*/ 	.short	0x0018
        /*0014*/ 	.byte	0x00, 0xf0, 0x21, 0x00


	//----- nvinfo : EIATTR_KPARAM_INFO
	.align		4
.L_163:
        /*0018*/ 	.byte	0x04, 0x17
        /*001a*/ 	.short	(.L_165 - .L_164)
.L_164:
        /*001c*/ 	.word	0x00000000
        /*0020*/ 	.short	0x0002
        /*0022*/ 	.short	0x0010
        /*0024*/ 	.byte	0x00, 0xf0, 0x21, 0x00


	//----- nvinfo : EIATTR_KPARAM_INFO
	.align		4
.L_165:
        /*0028*/ 	.byte	0x04, 0x17
        /*002a*/ 	.short	(.L_167 - .L_166)
.L_166:
        /*002c*/ 	.word	0x00000000
        /*0030*/ 	.short	0x0001
        /*0032*/ 	.short	0x0008
        /*0034*/ 	.byte	0x00, 0xf5, 0x21, 0x00


	//----- nvinfo : EIATTR_KPARAM_INFO
	.align		4
.L_167:
        /*0038*/ 	.byte	0x04, 0x17
        /*003a*/ 	.short	(.L_169 - .L_168)
.L_168:
        /*003c*/ 	.word	0x00000000
        /*0040*/ 	.short	0x0000
        /*0042*/ 	.short	0x0000
        /*0044*/ 	.byte	0x00, 0xf5, 0x21, 0x00


	//----- nvinfo : EIATTR_SPARSE_MMA_MASK
	.align		4
.L_169:
        /*0048*/ 	.byte	0x03, 0x50
        /*004a*/ 	.short	0x0000


	//----- nvinfo : EIATTR_MAXREG_COUNT
	.align		4
        /*004c*/ 	.byte	0x03, 0x1b
        /*004e*/ 	.short	0x00ff


	//----- nvinfo : EIATTR_MERCURY_ISA_VERSION
	.align		4
        /*0050*/ 	.byte	0x03, 0x5f
        /*0052*/ 	.short	0x0101


	//----- nvinfo : EIATTR_VRC_CTA_INIT_COUNT
	.align		4
        /*0054*/ 	.byte	0x02, 0x4a
	.zero		1
	.zero		1


	//----- nvinfo : EIATTR_EXIT_INSTR_OFFSETS
	.align		4
        /*0058*/ 	.byte	0x04, 0x1c
        /*005a*/ 	.short	(.L_171 - .L_170)


	//   ....[0]....
.L_170:
        /*005c*/ 	.word	0x000000e0


	//   ....[1]....
        /*0060*/ 	.word	0x00000260


	//----- nvinfo : EIATTR_CBANK_PARAM_SIZE
	.align		4
.L_171:
        /*0064*/ 	.byte	0x03, 0x19
        /*0066*/ 	.short	0x0020


	//----- nvinfo : EIATTR_PARAM_CBANK
	.align		4
        /*0068*/ 	.byte	0x04, 0x0a
        /*006a*/ 	.short	(.L_173 - .L_172)
	.align		4
.L_172:
        /*006c*/ 	.word	index@(.nv.constant0.softmax_backward_double)
        /*0070*/ 	.short	0x0380
        /*0072*/ 	.short	0x0020


	//----- nvinfo : EIATTR_SW_WAR
	.align		4
.L_173:
        /*0074*/ 	.byte	0x04, 0x36
        /*0076*/ 	.short	(.L_175 - .L_174)
.L_174:
        /*0078*/ 	.word	0x00000008
.L_175:


//--------------------- .nv.info.tanh_backward_double --------------------------
	.section	.nv.info.tanh_backward_double,"",@"SHT_CUDA_INFO"
	.sectionflags	@""
	.align	4


	//----- nvinfo : EIATTR_CUDA_API_VERSION
	.align		4
        /*0000*/ 	.byte	0x04, 0x37
        /*0002*/ 	.short	(.L_177 - .L_176)
.L_176:
        /*0004*/ 	.word	0x00000082


	//----- nvinfo : EIATTR_KPARAM_INFO
	.align		4
.L_177:
        /*0008*/ 	.byte	0x04, 0x17
        /*000a*/ 	.short	(.L_179 - .L_178)
.L_178:
        /*000c*/ 	.word	0x00000000
        /*0010*/ 	.short	0x0003
        /*0012*/ 	.short	0x0018
        /*0014*/ 	.byte	0x00, 0xf0, 0x21, 0x00


	//----- nvinfo : EIATTR_KPARAM_INFO
	.align		4
.L_179:
        /*0018*/ 	.byte	0x04, 0x17
        /*001a*/ 	.short	(.L_181 - .L_180)
.L_180:
        /*001c*/ 	.word	0x00000000
        /*0020*/ 	.short	0x0002
        /*0022*/ 	.short	0x0010
        /*0024*/ 	.byte	0x00, 0xf0, 0x21, 0x00


	//----- nvinfo : EIATTR_KPARAM_INFO
	.align		4
.L_181:
        /*0028*/ 	.byte	0x04, 0x17
        /*002a*/ 	.short	(.L_183 - .L_182)
.L_182:
        /*002c*/ 	.word	0x00000000
        /*0030*/ 	.short	0x0001
        /*0032*/ 	.short	0x0008
        /*0034*/ 	.byte	0x00, 0xf5, 0x21, 0x00


	//----- nvinfo : EIATTR_KPARAM_INFO
	.align		4
.L_183:
        /*0038*/ 	.byte	0x04, 0x17
        /*003a*/ 	.short	(.L_185 - .L_184)
.L_184:
        /*003c*/ 	.word	0x00000000
        /*0040*/ 	.short	0x0000
        /*0042*/ 	.short	0x0000
        /*0044*/ 	.byte	0x00, 0xf5, 0x21, 0x00


	//----- nvinfo : EIATTR_SPARSE_MMA_MASK
	.align		4
.L_185:
        /*0048*/ 	.byte	0x03, 0x50
        /*004a*/ 	.short	0x0000


	//----- nvinfo : EIATTR_MAXREG_COUNT
	.align		4
        /*004c*/ 	.byte	0x03, 0x1b
        /*004e*/ 	.short	0x00ff


	//----- nvinfo : EIATTR_MERCURY_ISA_VERSION
	.align		4
        /*0050*/ 	.byte	0x03, 0x5f
        /*0052*/ 	.short	0x0101


	//----- nvinfo : EIATTR_VRC_CTA_INIT_COUNT
	.align		4
        /*0054*/ 	.byte	0x02, 0x4a
	.zero		1
	.zero		1


	//----- nvinfo : EIATTR_EXIT_INSTR_OFFSETS
	.align		4
        /*0058*/ 	.byte	0x04, 0x1c
        /*005a*/ 	.short	(.L_187 - .L_186)


	//   ....[0]....
.L_186:
        /*005c*/ 	.word	0x000000e0


	//   ....[1]....
        /*0060*/ 	.word	0x000003d0


	//----- nvinfo : EIATTR_CRS_STACK_SIZE
	.align		4
.L_187:
        /*0064*/ 	.byte	0x04, 0x1e
        /*0066*/ 	.short	(.L_189 - .L_188)
.L_188:
        /*0068*/ 	.word	0x00000000


	//----- nvinfo : EIATTR_CBANK_PARAM_SIZE
	.align		4
.L_189:
        /*006c*/ 	.byte	0x03, 0x19
        /*006e*/ 	.short	0x0020


	//----- nvinfo : EIATTR_PARAM_CBANK
	.align		4
        /*0070*/ 	.byte	0x04, 0x0a
        /*0072*/ 	.short	(.L_191 - .L_190)
	.align		4
.L_190:
        /*0074*/ 	.word	index@(.nv.constant0.tanh_backward_double)
        /*0078*/ 	.short	0x0380
        /*007a*/ 	.short	0x0020


	//----- nvinfo : EIATTR_SW_WAR
	.align		4
.L_191:
        /*007c*/ 	.byte	0x04, 0x36
        /*007e*/ 	.short	(.L_193 - .L_192)
.L_192:
        /*0080*/ 	.word	0x00000008
.L_193:


//--------------------- .nv.info.swish_backward_double --------------------------
	.section	.nv.info.swish_backward_double,"",@"SHT_CUDA_INFO"
	.sectionflags	@""
	.align	4


	//----- nvinfo : EIATTR_CUDA_API_VERSION
	.align		4
        /*0000*/ 	.byte	0x04, 0x37
        /*0002*/ 	.short	(.L_195 - .L_194)
.L_194:
        /*0004*/ 	.word	0x00000082


	//----- nvinfo : EIATTR_KPARAM_INFO
	.align		4
.L_195:
        /*0008*/ 	.byte	0x04, 0x17
        /*000a*/ 	.short	(.L_197 - .L_196)
.L_196:
        /*000c*/ 	.word	0x00000000
        /*0010*/ 	.short	0x0003
        /*0012*/ 	.short	0x0018
        /*0014*/ 	.byte	0x00, 0xf0, 0x21, 0x00


	//----- nvinfo : EIATTR_KPARAM_INFO
	.align		4
.L_197:
        /*0018*/ 	.byte	0x04, 0x17
        /*001a*/ 	.short	(.L_199 - .L_198)
.L_198:
        /*001c*/ 	.word	0x00000000
        /*0020*/ 	.short	0x0002
        /*0022*/ 	.short	0x0010
        /*0024*/ 	.byte	0x00, 0xf0, 0x21, 0x00


	//----- nvinfo : EIATTR_KPARAM_INFO
	.align		4
.L_199:
        /*0028*/ 	.byte	0x04, 0x17
        /*002a*/ 	.short	(.L_201 - .L_200)
.L_200:
        /*002c*/ 	.word	0x00000000
        /*0030*/ 	.short	0x0001
        /*0032*/ 	.short	0x0008
        /*0034*/ 	.byte	0x00, 0xf5, 0x21, 0x00


	//----- nvinfo : EIATTR_KPARAM_INFO
	.align		4
.L_201:
        /*0038*/ 	.byte	0x04, 0x17
        /*003a*/ 	.short	(.L_203 - .L_202)
.L_202:
        /*003c*/ 	.word	0x00000000
        /*0040*/ 	.short	0x0000
        /*0042*/ 	.short	0x0000
        /*0044*/ 	.byte	0x00, 0xf5, 0x21, 0x00


	//----- nvinfo : EIATTR_SPARSE_MMA_MASK
	.align		4
.L_203:
        /*0048*/ 	.byte	0x03, 0x50
        /*004a*/ 	.short	0x0000


	//----- nvinfo : EIATTR_MAXREG_COUNT
	.align		4
        /*004c*/ 	.byte	0x03, 0x1b
        /*004e*/ 	.short	0x00ff


	//----- nvinfo : EIATTR_MERCURY_ISA_VERSION
	.align		4
        /*0050*/ 	.byte	0x03, 0x5f
        /*0052*/ 	.short	0x0101


	//----- nvinfo : EIATTR_VRC_CTA_INIT_COUNT
	.align		4
        /*0054*/ 	.byte	0x02, 0x4a
	.zero		1
	.zero		1


	//----- nvinfo : EIATTR_EXIT_INSTR_OFFSETS
	.align		4
        /*0058*/ 	.byte	0x04, 0x1c
        /*005a*/ 	.short	(.L_205 - .L_204)


	//   ....[0]....
.L_204:
        /*005c*/ 	.word	0x000000e0


	//   ....[1]....
        /*0060*/ 	.word	0x000003c0


	//----- nvinfo : EIATTR_CRS_STACK_SIZE
	.align		4
.L_205:
        /*0064*/ 	.byte	0x04, 0x1e
        /*0066*/ 	.short	(.L_207 - .L_206)
.L_206:
        /*0068*/ 	.word	0x00000000


	//----- nvinfo : EIATTR_CBANK_PARAM_SIZE
	.align		4
.L_207:
        /*006c*/ 	.byte	0x03, 0x19
        /*006e*/ 	.short	0x0020


	//----- nvinfo : EIATTR_PARAM_CBANK
	.align		4
        /*0070*/ 	.byte	0x04, 0x0a
        /*0072*/ 	.short	(.L_209 - .L_208)
	.align		4
.L_208:
        /*0074*/ 	.word	index@(.nv.constant0.swish_backward_double)
        /*0078*/ 	.short	0x0380
        /*007a*/ 	.short	0x0020


	//----- nvinfo : EIATTR_SW_WAR
	.align		4
.L_209:
        /*007c*/ 	.byte	0x04, 0x36
        /*007e*/ 	.short	(.L_211 - .L_210)
.L_210:
        /*0080*/ 	.word	0x00000008
.L_211:


//--------------------- .nv.info.relu_backward_double --------------------------
	.section	.nv.info.relu_backward_double,"",@"SHT_CUDA_INFO"
	.sectionflags	@""
	.align	4


	//----- nvinfo : EIATTR_CUDA_API_VERSION
	.align		4
        /*0000*/ 	.byte	0x04, 0x37
        /*0002*/ 	.short	(.L_213 - .L_212)
.L_212:
        /*0004*/ 	.word	0x00000082


	//----- nvinfo : EIATTR_KPARAM_INFO
	.align		4
.L_213:
        /*0008*/ 	.byte	0x04, 0x17
        /*000a*/ 	.short	(.L_215 - .L_214)
.L_214:
        /*000c*/ 	.word	0x00000000
        /*0010*/ 	.short	0x0003
        /*0012*/ 	.short	0x0018
        /*0014*/ 	.byte	0x00, 0xf0, 0x21, 0x00


	//----- nvinfo : EIATTR_KPARAM_INFO
	.align		4
.L_215:
        /*0018*/ 	.byte	0x04, 0x17
        /*001a*/ 	.short	(.L_217 - .L_216)
.L_216:
        /*001c*/ 	.word	0x00000000
        /*0020*/ 	.short	0x0002
        /*0022*/ 	.short	0x0010
        /*0024*/ 	.byte	0x00, 0xf0, 0x21, 0x00


	//----- nvinfo : EIATTR_KPARAM_INFO
	.align		4
.L_217:
        /*0028*/ 	.byte	0x04, 0x17
        /*002a*/ 	.short	(.L_219 - .L_218)
.L_218:
        /*002c*/ 	.word	0x00000000
        /*0030*/ 	.short	0x0001
        /*0032*/ 	.short	0x0008
        /*0034*/ 	.byte	0x00, 0xf5, 0x21, 0x00


	//----- nvinfo : EIATTR_KPARAM_INFO
	.align		4
.L_219:
        /*0038*/ 	.byte	0x04, 0x17
        /*003a*/ 	.short	(.L_221 - .L_220)
.L_220:
        /*003c*/ 	.word	0x00000000
        /*0040*/ 	.short	0x0000
        /*0042*/ 	.short	0x0000
        /*0044*/ 	.byte	0x00, 0xf5, 0x21, 0x00


	//----- nvinfo : EIATTR_SPARSE_MMA_MASK
	.align		4
.L_221:
        /*0048*/ 	.byte	0x03, 0x50
        /*004a*/ 	.short	0x0000


	//----- nvinfo : EIATTR_MAXREG_COUNT
	.align		4
        /*004c*/ 	.byte	0x03, 0x1b
        /*004e*/ 	.short	0x00ff


	//----- nvinfo : EIATTR_MERCURY_ISA_VERSION
	.align		4
        /*0050*/ 	.byte	0x03, 0x5f
        /*0052*/ 	.short	0x0101


	//----- nvinfo : EIATTR_VRC_CTA_INIT_COUNT
	.align		4
        /*0054*/ 	.byte	0x02, 0x4a
	.zero		1
	.zero		1


	//----- nvinfo : EIATTR_EXIT_INSTR_OFFSETS
	.align		4
        /*0058*/ 	.byte	0x04, 0x1c
        /*005a*/ 	.short	(.L_223 - .L_222)


	//   ....[0]....
.L_222:
        /*005c*/ 	.word	0x000000e0


	//   ....[1]....
        /*0060*/ 	.word	0x000001e0


	//   ....[2]....
        /*0064*/ 	.word	0x00000230


	//----- nvinfo : EIATTR_CBANK_PARAM_SIZE
	.align		4
.L_223:
        /*0068*/ 	.byte	0x03, 0x19
        /*006a*/ 	.short	0x0020


	//----- nvinfo : EIATTR_PARAM_CBANK
	.align		4
        /*006c*/ 	.byte	0x04, 0x0a
        /*006e*/ 	.short	(.L_225 - .L_224)
	.align		4
.L_224:
        /*0070*/ 	.word	index@(.nv.constant0.relu_backward_double)
        /*0074*/ 	.short	0x0380
        /*0076*/ 	.short	0x0020


	//----- nvinfo : EIATTR_SW_WAR
	.align		4
.L_225:
        /*0078*/ 	.byte	0x04, 0x36
        /*007a*/ 	.short	(.L_227 - .L_226)
.L_226:
        /*007c*/ 	.word	0x00000008
.L_227:


//--------------------- .nv.info.sigmoid_backward_double --------------------------
	.section	.nv.info.sigmoid_backward_double,"",@"SHT_CUDA_INFO"
	.sectionflags	@""
	.align	4


	//----- nvinfo : EIATTR_CUDA_API_VERSION
	.align		4
        /*0000*/ 	.byte	0x04, 0x37
        /*0002*/ 	.short	(.L_229 - .L_228)
.L_228:
        /*0004*/ 	.word	0x00000082


	//----- nvinfo : EIATTR_KPARAM_INFO
	.align		4
.L_229:
        /*0008*/ 	.byte	0x04, 0x17
        /*000a*/ 	.short	(.L_231 - .L_230)
.L_230:
        /*000c*/ 	.word	0x00000000
        /*0010*/ 	.short	0x0003
        /*0012*/ 	.short	0x0018
        /*0014*/ 	.byte	0x00, 0xf0, 0x21, 0x00


	//----- nvinfo : EIATTR_KPARAM_INFO
	.align		4
.L_231:
        /*0018*/ 	.byte	0x04, 0x17
        /*001a*/ 	.short	(.L_233 - .L_232)
.L_232:
        /*001c*/ 	.word	0x00000000
        /*0020*/ 	.short	0x0002
        /*0022*/ 	.short	0x0010
        /*0024*/ 	.byte	0x00, 0xf0, 0x21, 0x00


	//----- nvinfo : EIATTR_KPARAM_INFO
	.align		4
.L_233:
        /*0028*/ 	.byte	0x04, 0x17
        /*002a*/ 	.short	(.L_235 - .L_234)
.L_234:
        /*002c*/ 	.word	0x00000000
        /*0030*/ 	.short	0x0001
        /*0032*/ 	.short	0x0008
        /*0034*/ 	.byte	0x00, 0xf5, 0x21, 0x00


	//----- nvinfo : EIATTR_KPARAM_INFO
	.align		4
.L_235:
        /*0038*/ 	.byte	0x04, 0x17
        /*003a*/ 	.short	(.L_237 - .L_236)
.L_236:
        /*003c*/ 	.word	0x00000000
        /*0040*/ 	.short	0x0000
        /*0042*/ 	.short	0x0000
        /*0044*/ 	.byte	0x00, 0xf5, 0x21, 0x00


	//----- nvinfo : EIATTR_SPARSE_MMA_MASK
	.align		4
.L_237:
        /*0048*/ 	.byte	0x03, 0x50
        /*004a*/ 	.short	0x0000


	//----- nvinfo : EIATTR_MAXREG_COUNT
	.align		4
        /*004c*/ 	.byte	0x03, 0x1b
        /*004e*/ 	.short	0x00ff


	//----- nvinfo : EIATTR_MERCURY_ISA_VERSION
	.align		4
        /*0050*/ 	.byte	0x03, 0x5f
        /*0052*/ 	.short	0x0101


	//----- nvinfo : EIATTR_VRC_CTA_INIT_COUNT
	.align		4
        /*0054*/ 	.byte	0x02, 0x4a
	.zero		1
	.zero		1


	//----- nvinfo : EIATTR_EXIT_INSTR_OFFSETS
	.align		4
        /*0058*/ 	.byte	0x04, 0x1c
        /*005a*/ 	.short	(.L_239 - .L_238)


	//   ....[0]....
.L_238:
        /*005c*/ 	.word	0x000000e0


	//   ....[1]....
        /*0060*/ 	.word	0x000003e0


	//----- nvinfo : EIATTR_CRS_STACK_SIZE
	.align		4
.L_239:
        /*0064*/ 	.byte	0x04, 0x1e
        /*0066*/ 	.short	(.L_241 - .L_240)
.L_240:
        /*0068*/ 	.word	0x00000000


	//----- nvinfo : EIATTR_CBANK_PARAM_SIZE
	.align		4
.L_241:
        /*006c*/ 	.byte	0x03, 0x19
        /*006e*/ 	.short	0x0020


	//----- nvinfo : EIATTR_PARAM_CBANK
	.align		4
        /*0070*/ 	.byte	0x04, 0x0a
        /*0072*/ 	.short	(.L_243 - .L_242)
	.align		4
.L_242:
        /*0074*/ 	.word	index@(.nv.constant0.sigmoid_backward_double)
        /*0078*/ 	.short	0x0380
        /*007a*/ 	.short	0x0020


	//----- nvinfo : EIATTR_SW_WAR
	.align		4
.L_243:
        /*007c*/ 	.byte	0x04, 0x36
        /*007e*/ 	.short	(.L_245 - .L_244)
.L_244:
        /*0080*/ 	.word	0x00000008
.L_245:


//--------------------- .nv.info.softmax_preprocessing_double --------------------------
	.section	.nv.info.softmax_preprocessing_double,"",@"SHT_CUDA_INFO"
	.sectionflags	@""
	.align	4


	//----- nvinfo : EIATTR_CUDA_API_VERSION
	.align		4
        /*0000*/ 	.byte	0x04, 0x37
        /*0002*/ 	.short	(.L_247 - .L_246)
.L_246:
        /*0004*/ 	.word	0x00000082


	//----- nvinfo : EIATTR_KPARAM_INFO
	.align		4
.L_247:
        /*0008*/ 	.byte	0x04, 0x17
        /*000a*/ 	.short	(.L_249 - .L_248)
.L_248:
        /*000c*/ 	.word	0x00000000
        /*0010*/ 	.short	0x0004
        /*0012*/ 	.short	0x0020
        /*0014*/ 	.byte	0x00, 0xf5, 0x21, 0x00


	//----- nvinfo : EIATTR_KPARAM_INFO
	.align		4
.L_249:
        /*0018*/ 	.byte	0x04, 0x17
        /*001a*/ 	.short	(.L_251 - .L_250)
.L_250:
        /*001c*/ 	.word	0x00000000
        /*0020*/ 	.short	0x0003
        /*0022*/ 	.short	0x0018
        /*0024*/ 	.byte	0x00, 0xf5, 0x21, 0x00


	//----- nvinfo : EIATTR_KPARAM_INFO
	.align		4
.L_251:
        /*0028*/ 	.byte	0x04, 0x17
        /*002a*/ 	.short	(.L_253 - .L_252)
.L_252:
        /*002c*/ 	.word	0x00000000
        /*0030*/ 	.short	0x0002
        /*0032*/ 	.short	0x0010
        /*0034*/ 	.byte	0x00, 0xf0, 0x21, 0x00


	//----- nvinfo : EIATTR_KPARAM_INFO
	.align		4
.L_253:
        /*0038*/ 	.byte	0x04, 0x17
        /*003a*/ 	.short	(.L_255 - .L_254)
.L_254:
        /*003c*/ 	.word	0x00000000
        /*0040*/ 	.short	0x0001
        /*0042*/ 	.short	0x0008
        /*0044*/ 	.byte	0x00, 0xf0, 0x21, 0x00


	//----- nvinfo : EIATTR_KPARAM_INFO
	.align		4
.L_255:
        /*0048*/ 	.byte	0x04, 0x17
        /*004a*/ 	.short	(.L_257 - .L_256)
.L_256:
        /*004c*/ 	.word	0x00000000
        /*0050*/ 	.short	0x0000
        /*0052*/ 	.short	0x0000
        /*0054*/ 	.byte	0x00, 0xf5, 0x21, 0x00


	//----- nvinfo : EIATTR_SPARSE_MMA_MASK
	.align		4
.L_257:
        /*0058*/ 	.byte	0x03, 0x50
        /*005a*/ 	.short	0x0000


	//----- nvinfo : EIATTR_MAXREG_COUNT
	.align		4
        /*005c*/ 	.byte	0x03, 0x1b
        /*005e*/ 	.short	0x00ff


	//----- nvinfo : EIATTR_MERCURY_ISA_VERSION
	.align		4
        /*0060*/ 	.byte	0x03, 0x5f
        /*0062*/ 	.short	0x0101


	//----- nvinfo : EIATTR_VRC_CTA_INIT_COUNT
	.align		4
        /*0064*/ 	.byte	0x02, 0x4a
	.zero		1
	.zero		1


	//----- nvinfo : EIATTR_EXIT_INSTR_OFFSETS
	.align		4
        /*0068*/ 	.byte	0x04, 0x1c
        /*006a*/ 	.short	(.L_259 - .L_258)


	//   ....[0]....
.L_258:
        /*006c*/ 	.word	0x000000f0


	//   ....[1]....
        /*0070*/ 	.word	0x00000730


	//----- nvinfo : EIATTR_CBANK_PARAM_SIZE
	.align		4
.L_259:
        /*0074*/ 	.byte	0x03, 0x19
        /*0076*/ 	.short	0x0028


	//----- nvinfo : EIATTR_PARAM_CBANK
	.align		4
        /*0078*/ 	.byte	0x04, 0x0a
        /*007a*/ 	.short	(.L_261 - .L_260)
	.align		4
.L_260:
        /*007c*/ 	.word	index@(.nv.constant0.softmax_preprocessing_double)
        /*0080*/ 	.short	0x0380
        /*0082*/ 	.short	0x0028


	//----- nvinfo : EIATTR_SW_WAR
	.align		4
.L_261:
        /*0084*/ 	.byte	0x04, 0x36
        /*0086*/ 	.short	(.L_263 - .L_262)
.L_262:
        /*0088*/ 	.word	0x00000008
.L_263:


//--------------------- .nv.info.softmax_forward_double --------------------------
	.section	.nv.info.softmax_forward_double,"",@"SHT_CUDA_INFO"
	.sectionflags	@""
	.align	4


	//----- nvinfo : EIATTR_CUDA_API_VERSION
	.align		4
        /*0000*/ 	.byte	0x04, 0x37
        /*0002*/ 	.short	(.L_265 - .L_264)
.L_264:
        /*0004*/ 	.word	0x00000082


	//----- nvinfo : EIATTR_KPARAM_INFO
	.align		4
.L_265:
        /*0008*/ 	.byte	0x04, 0x17
        /*000a*/ 	.short	(.L_267 - .L_266)
.L_266:
        /*000c*/ 	.word	0x00000000
        /*0010*/ 	.short	0x0004
        /*0012*/ 	.short	0x0020
        /*0014*/ 	.byte	0x00, 0xf5, 0x21, 0x00


	//----- nvinfo : EIATTR_KPARAM_INFO
	.align		4
.L_267:
        /*0018*/ 	.byte	0x04, 0x17
        /*001a*/ 	.short	(.L_269 - .L_268)
.L_268:
        /*001c*/ 	.word	0x00000000
        /*0020*/ 	.short	0x0003
        /*0022*/ 	.short	0x0018
        /*0024*/ 	.byte	0x00, 0xf5, 0x21, 0x00


	//----- nvinfo : EIATTR_KPARAM_INFO
	.align		4
.L_269:
        /*0028*/ 	.byte	0x04, 0x17
        /*002a*/ 	.short	(.L_271 - .L_270)
.L_270:
        /*002c*/ 	.word	0x00000000
        /*0030*/ 	.short	0x0002
        /*0032*/ 	.short	0x0010
        /*0034*/ 	.byte	0x00, 0xf0, 0x21, 0x00


	//----- nvinfo : EIATTR_KPARAM_INFO
	.align		4
.L_271:
        /*0038*/ 	.byte	0x04, 0x17
        /*003a*/ 	.short	(.L_273 - .L_272)
.L_272:
        /*003c*/ 	.word	0x00000000
        /*0040*/ 	.short	0x0001
        /*0042*/ 	.short	0x0008
        /*0044*/ 	.byte	0x00, 0xf0, 0x21, 0x00


	//----- nvinfo : EIATTR_KPARAM_INFO
	.align		4
.L_273:
        /*0048*/ 	.byte	0x04, 0x17
        /*004a*/ 	.short	(.L_275 - .L_274)
.L_274:
        /*004c*/ 	.word	0x00000000
        /*0050*/ 	.short	0x0000
        /*0052*/ 	.short	0x0000
        /*0054*/ 	.byte	0x00, 0xf5, 0x21, 0x00


	//----- nvinfo : EIATTR_SPARSE_MMA_MASK
	.align		4
.L_275:
        /*0058*/ 	.byte	0x03, 0x50
        /*005a*/ 	.short	0x0000


	//----- nvinfo : EIATTR_MAXREG_COUNT
	.align		4
        /*005c*/ 	.byte	0x03, 0x1b
        /*005e*/ 	.short	0x00ff


	//----- nvinfo : EIATTR_MERCURY_ISA_VERSION
	.align		4
        /*0060*/ 	.byte	0x03, 0x5f
        /*0062*/ 	.short	0x0101


	//----- nvinfo : EIATTR_VRC_CTA_INIT_COUNT
	.align		4
        /*0064*/ 	.byte	0x02, 0x4a
	.zero		1
	.zero		1


	//----- nvinfo : EIATTR_EXIT_INSTR_OFFSETS
	.align		4
        /*0068*/ 	.byte	0x04, 0x1c
        /*006a*/ 	.short	(.L_277 - .L_276)


	//   ....[0]....
.L_276:
        /*006c*/ 	.word	0x000000f0


	//   ....[1]....
        /*0070*/ 	.word	0x000003a0


	//----- nvinfo : EIATTR_CRS_STACK_SIZE
	.align		4
.L_277:
        /*0074*/ 	.byte	0x04, 0x1e
        /*0076*/ 	.short	(.L_279 - .L_278)
.L_278:
        /*0078*/ 	.word	0x00000000


	//----- nvinfo : EIATTR_CBANK_PARAM_SIZE
	.align		4
.L_279:
        /*007c*/ 	.byte	0x03, 0x19
        /*007e*/ 	.short	0x0028


	//----- nvinfo : EIATTR_PARAM_CBANK
	.align		4
        /*0080*/ 	.byte	0x04, 0x0a
        /*0082*/ 	.short	(.L_281 - .L_280)
	.align		4
.L_280:
        /*0084*/ 	.word	index@(.nv.constant0.softmax_forward_double)
        /*0088*/ 	.short	0x0380
        /*008a*/ 	.short	0x0028


	//----- nvinfo : EIATTR_SW_WAR
	.align		4
.L_281:
        /*008c*/ 	.byte	0x04, 0x36
        /*008e*/ 	.short	(.L_283 - .L_282)
.L_282:
        /*0090*/ 	.word	0x00000008
.L_283:


//--------------------- .nv.info.tanh_forward_double --------------------------
	.section	.nv.info.tanh_forward_double,"",@"SHT_CUDA_INFO"
	.sectionflags	@""
	.align	4


	//----- nvinfo : EIATTR_CUDA_API_VERSION
	.align		4
        /*0000*/ 	.byte	0x04, 0x37
        /*0002*/ 	.short	(.L_285 - .L_284)
.L_284:
        /*0004*/ 	.word	0x00000082


	//----- nvinfo : EIATTR_KPARAM_INFO
	.align		4
.L_285:
        /*0008*/ 	.byte	0x04, 0x17
        /*000a*/ 	.short	(.L_287 - .L_286)
.L_286:
        /*000c*/ 	.word	0x00000000
        /*0010*/ 	.short	0x0002
        /*0012*/ 	.short	0x0010
        /*0014*/ 	.byte	0x00, 0xf0, 0x21, 0x00


	//----- nvinfo : EIATTR_KPARAM_INFO
	.align		4
.L_287:
        /*0018*/ 	.byte	0x04, 0x17
        /*001a*/ 	.short	(.L_289 - .L_288)
.L_288:
        /*001c*/ 	.word	0x00000000
        /*0020*/ 	.short	0x0001
        /*0022*/ 	.short	0x0008
        /*0024*/ 	.byte	0x00, 0xf0, 0x21, 0x00


	//----- nvinfo : EIATTR_KPARAM_INFO
	.align		4
.L_289:
        /*0028*/ 	.byte	0x04, 0x17
        /*002a*/ 	.short	(.L_291 - .L_290)
.L_290:
        /*002c*/ 	.word	0x00000000
        /*0030*/ 	.short	0x0000
        /*0032*/ 	.short	0x0000
        /*0034*/ 	.byte	0x00, 0xf5, 0x21, 0x00


	//----- nvinfo : EIATTR_SPARSE_MMA_MASK
	.align		4
.L_291:
        /*0038*/ 	.byte	0x03, 0x50
        /*003a*/ 	.short	0x0000


	//----- nvinfo : EIATTR_MAXREG_COUNT
	.align		4
        /*003c*/ 	.byte	0x03, 0x1b
        /*003e*/ 	.short	0x00ff


	//----- nvinfo : EIATTR_MERCURY_ISA_VERSION
	.align		4
        /*0040*/ 	.byte	0x03, 0x5f
        /*0042*/ 	.short	0x0101


	//----- nvinfo : EIATTR_VRC_CTA_INIT_COUNT
	.align		4
        /*0044*/ 	.byte	0x02, 0x4a
	.zero		1
	.zero		1


	//----- nvinfo : EIATTR_EXIT_INSTR_OFFSETS
	.align		4
        /*0048*/ 	.byte	0x04, 0x1c
        /*004a*/ 	.short	(.L_293 - .L_292)


	//   ....[0]....
.L_292:
        /*004c*/ 	.word	0x000000f0


	//   ....[1]....
        /*0050*/ 	.word	0x00000360


	//----- nvinfo : EIATTR_CRS_STACK_SIZE
	.align		4
.L_293:
        /*0054*/ 	.byte	0x04, 0x1e
        /*0056*/ 	.short	(.L_295 - .L_294)
.L_294:
        /*0058*/ 	.word	0x00000000


	//----- nvinfo : EIATTR_CBANK_PARAM_SIZE
	.align		4
.L_295:
        /*005c*/ 	.byte	0x03, 0x19
        /*005e*/ 	.short	0x0018


	//----- nvinfo : EIATTR_PARAM_CBANK
	.align		4
        /*0060*/ 	.byte	0x04, 0x0a
        /*0062*/ 	.short	(.L_297 - .L_296)
	.align		4
.L_296:
        /*0064*/ 	.word	index@(.nv.constant0.tanh_forward_double)
        /*0068*/ 	.short	0x0380
        /*006a*/ 	.short	0x0018


	//----- nvinfo : EIATTR_SW_WAR
	.align		4
.L_297:
        /*006c*/ 	.byte	0x04, 0x36
        /*006e*/ 	.short	(.L_299 - .L_298)
.L_298:
        /*0070*/ 	.word	0x00000008
.L_299:


//--------------------- .nv.info.swish_forwaxd_double --------------------------
	.section	.nv.info.swish_forwaxd_double,"",@"SHT_CUDA_INFO"
	.sectionflags	@""
	.align	4


	//----- nvinfo : EIATTR_CUDA_API_VERSION
	.align		4
        /*0000*/ 	.byte	0x04, 0x37
        /*0002*/ 	.short	(.L_301 - .L_300)
.L_300:
        /*0004*/ 	.word	0x00000082


	//----- nvinfo : EIATTR_KPARAM_INFO
	.align		4
.L_301:
        /*0008*/ 	.byte	0x04, 0x17
        /*000a*/ 	.short	(.L_303 - .L_302)
.L_302:
        /*000c*/ 	.word	0x00000000
        /*0010*/ 	.short	0x0002
        /*0012*/ 	.short	0x0010
        /*0014*/ 	.byte	0x00, 0xf0, 0x21, 0x00


	//----- nvinfo : EIATTR_KPARAM_INFO
	.align		4
.L_303:
        /*0018*/ 	.byte	0x04, 0x17
        /*001a*/ 	.short	(.L_305 - .L_304)
.L_304:
        /*001c*/ 	.word	0x00000000
        /*0020*/ 	.short	0x0001
        /*0022*/ 	.short	0x0008
        /*0024*/ 	.byte	0x00, 0xf0, 0x21, 0x00


	//----- nvinfo : EIATTR_KPARAM_INFO
	.align		4
.L_305:
        /*0028*/ 	.byte	0x04, 0x17
        /*002a*/ 	.short	(.L_307 - .L_306)
.L_306:
        /*002c*/ 	.word	0x00000000
        /*0030*/ 	.short	0x0000
        /*0032*/ 	.short	0x0000
        /*0034*/ 	.byte	0x00, 0xf5, 0x21, 0x00


	//----- nvinfo : EIATTR_SPARSE_MMA_MASK
	.align		4
.L_307:
        /*0038*/ 	.byte	0x03, 0x50
        /*003a*/ 	.short	0x0000


	//----- nvinfo : EIATTR_MAXREG_COUNT
	.align		4
        /*003c*/ 	.byte	0x03, 0x1b
        /*003e*/ 	.short	0x00ff


	//----- nvinfo : EIATTR_MERCURY_ISA_VERSION
	.align		4
        /*0040*/ 	.byte	0x03, 0x5f
        /*0042*/ 	.short	0x0101


	//----- nvinfo : EIATTR_VRC_CTA_INIT_COUNT
	.align		4
        /*0044*/ 	.byte	0x02, 0x4a
	.zero		1
	.zero		1


	//----- nvinfo : EIATTR_EXIT_INSTR_OFFSETS
	.align		4
        /*0048*/ 	.byte	0x04, 0x1c
        /*004a*/ 	.short	(.L_309 - .L_308)


	//   ....[0]....
.L_308:
        /*004c*/ 	.word	0x000000f0


	//   ....[1]....
        /*0050*/ 	.word	0x00000360


	//----- nvinfo : EIATTR_CRS_STACK_SIZE
	.align		4
.L_309:
        /*0054*/ 	.byte	0x04, 0x1e
        /*0056*/ 	.short	(.L_311 - .L_310)
.L_310:
        /*0058*/ 	.word	0x00000000


	//----- nvinfo : EIATTR_CBANK_PARAM_SIZE
	.align		4
.L_311:
        /*005c*/ 	.byte	0x03, 0x19
        /*005e*/ 	.short	0x0018


	//----- nvinfo : EIATTR_PARAM_CBANK
	.align		4
        /*0060*/ 	.byte	0x04, 0x0a
        /*0062*/ 	.short	(.L_313 - .L_312)
	.align		4
.L_312:
        /*0064*/ 	.word	index@(.nv.constant0.swish_forwaxd_double)
        /*0068*/ 	.short	0x0380
        /*006a*/ 	.short	0x0018


	//----- nvinfo : EIATTR_SW_WAR
	.align		4
.L_313:
        /*006c*/ 	.byte	0x04, 0x36
        /*006e*/ 	.short	(.L_315 - .L_314)
.L_314:
        /*0070*/ 	.word	0x00000008
.L_315:


//--------------------- .nv.info.relu_forward_double --------------------------
	.section	.nv.info.relu_forward_double,"",@"SHT_CUDA_INFO"
	.sectionflags	@""
	.align	4


	//----- nvinfo : EIATTR_CUDA_API_VERSION
	.align		4
        /*0000*/ 	.byte	0x04, 0x37
        /*0002*/ 	.short	(.L_317 - .L_316)
.L_316:
        /*0004*/ 	.word	0x00000082


	//----- nvinfo : EIATTR_KPARAM_INFO
	.align		4
.L_317:
        /*0008*/ 	.byte	0x04, 0x17
        /*000a*/ 	.short	(.L_319 - .L_318)
.L_318:
        /*000c*/ 	.word	0x00000000
        /*0010*/ 	.short	0x0002
        /*0012*/ 	.short	0x0010
        /*0014*/ 	.byte	0x00, 0xf0, 0x21, 0x00


	//----- nvinfo : EIATTR_KPARAM_INFO
	.align		4
.L_319:
        /*0018*/ 	.byte	0x04, 0x17
        /*001a*/ 	.short	(.L_321 - .L_320)
.L_320:
        /*001c*/ 	.word	0x00000000
        /*0020*/ 	.short	0x0001
        /*0022*/ 	.short	0x0008
        /*0024*/ 	.byte	0x00, 0xf0, 0x21, 0x00


	//----- nvinfo : EIATTR_KPARAM_INFO
	.align		4
.L_321:
        /*0028*/ 	.byte	0x04, 0x17
        /*002a*/ 	.short	(.L_323 - .L_322)
.L_322:
        /*002c*/ 	.word	0x00000000
        /*0030*/ 	.short	0x0000
        /*0032*/ 	.short	0x0000
        /*0034*/ 	.byte	0x00, 0xf5, 0x21, 0x00


	//----- nvinfo : EIATTR_SPARSE_MMA_MASK
	.align		4
.L_323:
        /*0038*/ 	.byte	0x03, 0x50
        /*003a*/ 	.short	0x0000


	//----- nvinfo : EIATTR_MAXREG_COUNT
	.align		4
        /*003c*/ 	.byte	0x03, 0x1b
        /*003e*/ 	.short	0x00ff


	//----- nvinfo : EIATTR_MERCURY_ISA_VERSION
	.align		4
        /*0040*/ 	.byte	0x03, 0x5f
        /*0042*/ 	.short	0x0101


	//----- nvinfo : EIATTR_VRC_CTA_INIT_COUNT
	.align		4
        /*0044*/ 	.byte	0x02, 0x4a
	.zero		1
	.zero		1


	//----- nvinfo : EIATTR_EXIT_INSTR_OFFSETS
	.align		4
        /*0048*/ 	.byte	0x04, 0x1c
        /*004a*/ 	.short	(.L_325 - .L_324)


	//   ....[0]....
.L_324:
        /*004c*/ 	.word	0x000000f0


	//   ....[1]....
        /*0050*/ 	.word	0x000001d0


	//   ....[2]....
        /*0054*/ 	.word	0x000001f0


	//----- nvinfo : EIATTR_CBANK_PARAM_SIZE
	.align		4
.L_325:
        /*0058*/ 	.byte	0x03, 0x19
        /*005a*/ 	.short	0x0018


	//----- nvinfo : EIATTR_PARAM_CBANK
	.align		4
        /*005c*/ 	.byte	0x04, 0x0a
        /*005e*/ 	.short	(.L_327 - .L_326)
	.align		4
.L_326:
        /*0060*/ 	.word	index@(.nv.constant0.relu_forward_double)
        /*0064*/ 	.short	0x0380
        /*0066*/ 	.short	0x0018


	//----- nvinfo : EIATTR_SW_WAR
	.align		4
.L_327:
        /*0068*/ 	.byte	0x04, 0x36
        /*006a*/ 	.short	(.L_329 - .L_328)
.L_328:
        /*006c*/ 	.word	0x00000008
.L_329:


//--------------------- .nv.info.sigmoid_forward_double --------------------------
	.section	.nv.info.sigmoid_forward_double,"",@"SHT_CUDA_INFO"
	.sectionflags	@""
	.align	4


	//----- nvinfo : EIATTR_CUDA_API_VERSION
	.align		4
        /*0000*/ 	.byte	0x04, 0x37
        /*0002*/ 	.short	(.L_331 - .L_330)
.L_330:
        /*0004*/ 	.word	0x00000082


	//----- nvinfo : EIATTR_KPARAM_INFO
	.align		4
.L_331:
        /*0008*/ 	.byte	0x04, 0x17
        /*000a*/ 	.short	(.L_333 - .L_332)
.L_332:
        /*000c*/ 	.word	0x00000000
        /*0010*/ 	.short	0x0002
        /*0012*/ 	.short	0x0010
        /*0014*/ 	.byte	0x00, 0xf0, 0x21, 0x00


	//----- nvinfo : EIATTR_KPARAM_INFO
	.align		4
.L_333:
        /*0018*/ 	.byte	0x04, 0x17
        /*001a*/ 	.short	(.L_335 - .L_334)
.L_334:
        /*001c*/ 	.word	0x00000000
        /*0020*/ 	.short	0x0001
        /*0022*/ 	.short	0x0008
        /*0024*/ 	.byte	0x00, 0xf0, 0x21, 0x00


	//----- nvinfo : EIATTR_KPARAM_INFO
	.align		4
.L_335:
        /*0028*/ 	.byte	0x04, 0x17
        /*002a*/ 	.short	(.L_337 - .L_336)
.L_336:
        /*002c*/ 	.word	0x00000000
        /*0030*/ 	.short	0x0000
        /*0032*/ 	.short	0x0000
        /*0034*/ 	.byte	0x00, 0xf5, 0x21, 0x00


	//----- nvinfo : EIATTR_SPARSE_MMA_MASK
	.align		4
.L_337:
        /*0038*/ 	.byte	0x03, 0x50
        /*003a*/ 	.short	0x0000


	//----- nvinfo : EIATTR_MAXREG_COUNT
	.align		4
        /*003c*/ 	.byte	0x03, 0x1b
        /*003e*/ 	.short	0x00ff


	//----- nvinfo : EIATTR_MERCURY_ISA_VERSION
	.align		4
        /*0040*/ 	.byte	0x03, 0x5f
        /*0042*/ 	.short	0x0101


	//----- nvinfo : EIATTR_VRC_CTA_INIT_COUNT
	.align		4
        /*0044*/ 	.byte	0x02, 0x4a
	.zero		1
	.zero		1


	//----- nvinfo : EIATTR_EXIT_INSTR_OFFSETS
	.align		4
        /*0048*/ 	.byte	0x04, 0x1c
        /*004a*/ 	.short	(.L_339 - .L_338)


	//   ....[0]....
.L_338:
        /*004c*/ 	.word	0x000000f0


	//   ....[1]....
        /*0050*/ 	.word	0x00000340


	//----- nvinfo : EIATTR_CRS_STACK_SIZE
	.align		4
.L_339:
        /*0054*/ 	.byte	0x04, 0x1e
        /*0056*/ 	.short	(.L_341 - .L_340)
.L_340:
        /*0058*/ 	.word	0x00000000


	//----- nvinfo : EIATTR_CBANK_PARAM_SIZE
	.align		4
.L_341:
        /*005c*/ 	.byte	0x03, 0x19
        /*005e*/ 	.short	0x0018


	//----- nvinfo : EIATTR_PARAM_CBANK
	.align		4
        /*0060*/ 	.byte	0x04, 0x0a
        /*0062*/ 	.short	(.L_343 - .L_342)
	.align		4
.L_342:
        /*0064*/ 	.word	index@(.nv.constant0.sigmoid_forward_double)
        /*0068*/ 	.short	0x0380
        /*006a*/ 	.short	0x0018


	//----- nvinfo : EIATTR_SW_WAR
	.align		4
.L_343:
        /*006c*/ 	.byte	0x04, 0x36
        /*006e*/ 	.short	(.L_345 - .L_344)
.L_344:
        /*0070*/ 	.word	0x00000008
.L_345:


//--------------------- .nv.info.softmax_backward_float --------------------------
	.section	.nv.info.softmax_backward_float,"",@"SHT_CUDA_INFO"
	.sectionflags	@""
	.align	4


	//----- nvinfo : EIATTR_CUDA_API_VERSION
	.align		4
        /*0000*/ 	.byte	0x04, 0x37
        /*0002*/ 	.short	(.L_347 - .L_346)
.L_346:
        /*0004*/ 	.word	0x00000082


	//----- nvinfo : EIATTR_KPARAM_INFO
	.align		4
.L_347:
        /*0008*/ 	.byte	0x04, 0x17
        /*000a*/ 	.short	(.L_349 - .L_348)
.L_348:
        /*000c*/ 	.word	0x00000000
        /*0010*/ 	.short	0x0003
        /*0012*/ 	.short	0x0018
        /*0014*/ 	.byte	0x00, 0xf0, 0x21, 0x00


	//----- nvinfo : EIATTR_KPARAM_INFO
	.align		4
.L_349:
        /*0018*/ 	.byte	0x04, 0x17
        /*001a*/ 	.short	(.L_351 - .L_350)
.L_350:
        /*001c*/ 	.word	0x00000000
        /*0020*/ 	.short	0x0002
        /*0022*/ 	.short	0x0010
        /*0024*/ 	.byte	0x00, 0xf0, 0x21, 0x00


	//----- nvinfo : EIATTR_KPARAM_INFO
	.align		4
.L_351:
        /*0028*/ 	.byte	0x04, 0x17
        /*002a*/ 	.short	(.L_353 - .L_352)
.L_352:
        /*002c*/ 	.word	0x00000000
        /*0030*/ 	.short	0x0001
        /*0032*/ 	.short	0x0008
        /*0034*/ 	.byte	0x00, 0xf5, 0x21, 0x00


	//----- nvinfo : EIATTR_KPARAM_INFO
	.align		4
.L_353:
        /*0038*/ 	.byte	0x04, 0x17
        /*003a*/ 	.short	(.L_355 - .L_354)
.L_354:
        /*003c*/ 	.word	0x00000000
        /*0040*/ 	.short	0x0000
        /*0042*/ 	.short	0x0000
        /*0044*/ 	.byte	0x00, 0xf5, 0x21, 0x00


	//----- nvinfo : EIATTR_SPARSE_MMA_MASK
	.align		4
.L_355:
        /*0048*/ 	.byte	0x03, 0x50
        /*004a*/ 	.short	0x0000


	//----- nvinfo : EIATTR_MAXREG_COUNT
	.align		4
        /*004c*/ 	.byte	0x03, 0x1b
        /*004e*/ 	.short	0x00ff


	//----- nvinfo : EIATTR_MERCURY_ISA_VERSION
	.align		4
        /*0050*/ 	.byte	0x03, 0x5f
        /*0052*/ 	.short	0x0101


	//----- nvinfo : EIATTR_VRC_CTA_INIT_COUNT
	.align		4
        /*0054*/ 	.byte	0x02, 0x4a
	.zero		1
	.zero		1


	//----- nvinfo : EIATTR_EXIT_INSTR_OFFSETS
	.align		4
        /*0058*/ 	.byte	0x04, 0x1c
        /*005a*/ 	.short	(.L_357 - .L_356)


	//   ....[0]....
.L_356:
        /*005c*/ 	.word	0x000000e0


	//   ....[1]....
        /*0060*/ 	.word	0x00000260


	//----- nvinfo : EIATTR_CBANK_PARAM_SIZE
	.align		4
.L_357:
        /*0064*/ 	.byte	0x03, 0x19
        /*0066*/ 	.short	0x0020


	//----- nvinfo : EIATTR_PARAM_CBANK
	.align		4
        /*0068*/ 	.byte	0x04, 0x0a
        /*006a*/ 	.short	(.L_359 - .L_358)
	.align		4
.L_358:
        /*006c*/ 	.word	index@(.nv.constant0.softmax_backward_float)
        /*0070*/ 	.short	0x0380
        /*0072*/ 	.short	0x0020


	//----- nvinfo : EIATTR_SW_WAR
	.align		4
.L_359:
        /*0074*/ 	.byte	0x04, 0x36
        /*0076*/ 	.short	(.L_361 - .L_360)
.L_360:
        /*0078*/ 	.word	0x00000008
.L_361:


//--------------------- .nv.info.tanh_backward_float --------------------------
	.section	.nv.info.tanh_backward_float,"",@"SHT_CUDA_INFO"
	.sectionflags	@""
	.align	4


	//----- nvinfo : EIATTR_CUDA_API_VERSION
	.align		4
        /*0000*/ 	.byte	0x04, 0x37
        /*0002*/ 	.short	(.L_363 - .L_362)
.L_362:
        /*0004*/ 	.word	0x00000082


	//----- nvinfo : EIATTR_KPARAM_INFO
	.align		4
.L_363:
        /*0008*/ 	.byte	0x04, 0x17
        /*000a*/ 	.short	(.L_365 - .L_364)
.L_364:
        /*000c*/ 	.word	0x00000000
        /*0010*/ 	.short	0x0003
        /*0012*/ 	.short	0x0018
        /*0014*/ 	.byte	0x00, 0xf0, 0x21, 0x00


	//----- nvinfo : EIATTR_KPARAM_INFO
	.align		4
.L_365:
        /*0018*/ 	.byte	0x04, 0x17
        /*001a*/ 	.short	(.L_367 - .L_366)
.L_366:
        /*001c*/ 	.word	0x00000000
        /*0020*/ 	.short	0x0002
        /*0022*/ 	.short	0x0010
        /*0024*/ 	.byte	0x00, 0xf0, 0x21, 0x00


	//----- nvinfo : EIATTR_KPARAM_INFO
	.align		4
.L_367:
        /*0028*/ 	.byte	0x04, 0x17
        /*002a*/ 	.short	(.L_369 - .L_368)
.L_368:
        /*002c*/ 	.word	0x00000000
        /*0030*/ 	.short	0x0001
        /*0032*/ 	.short	0x0008
        /*0034*/ 	.byte	0x00, 0xf5, 0x21, 0x00


	//----- nvinfo : EIATTR_KPARAM_INFO
	.align		4
.L_369:
        /*0038*/ 	.byte	0x04, 0x17
        /*003a*/ 	.short	(.L_371 - .L_370)
.L_370:
        /*003c*/ 	.word	0x00000000
        /*0040*/ 	.short	0x0000
        /*0042*/ 	.short	0x0000
        /*0044*/ 	.byte	0x00, 0xf5, 0x21, 0x00


	//----- nvinfo : EIATTR_SPARSE_MMA_MASK
	.align		4
.L_371:
        /*0048*/ 	.byte	0x03, 0x50
        /*004a*/ 	.short	0x0000


	//----- nvinfo : EIATTR_MAXREG_COUNT
	.align		4
        /*004c*/ 	.byte	0x03, 0x1b
        /*004e*/ 	.short	0x00ff


	//----- nvinfo : EIATTR_MERCURY_ISA_VERSION
	.align		4
        /*0050*/ 	.byte	0x03, 0x5f
        /*0052*/ 	.short	0x0101


	//----- nvinfo : EIATTR_VRC_CTA_INIT_COUNT
	.align		4
        /*0054*/ 	.byte	0x02, 0x4a
	.zero		1
	.zero		1


	//----- nvinfo : EIATTR_EXIT_INSTR_OFFSETS
	.align		4
        /*0058*/ 	.byte	0x04, 0x1c
        /*005a*/ 	.short	(.L_373 - .L_372)


	//   ....[0]....
.L_372:
        /*005c*/ 	.word	0x000000e0


	//   ....[1]....
        /*0060*/ 	.word	0x000003d0


	//----- nvinfo : EIATTR_CRS_STACK_SIZE
	.align		4
.L_373:
        /*0064*/ 	.byte	0x04, 0x1e
        /*0066*/ 	.short	(.L_375 - .L_374)
.L_374:
        /*0068*/ 	.word	0x00000000


	//----- nvinfo : EIATTR_CBANK_PARAM_SIZE
	.align		4
.L_375:
        /*006c*/ 	.byte	0x03, 0x19
        /*006e*/ 	.short	0x0020


	//----- nvinfo : EIATTR_PARAM_CBANK
	.align		4
        /*0070*/ 	.byte	0x04, 0x0a
        /*0072*/ 	.short	(.L_377 - .L_376)
	.align		4
.L_376:
        /*0074*/ 	.word	index@(.nv.constant0.tanh_backward_float)
        /*0078*/ 	.short	0x0380
        /*007a*/ 	.short	0x0020


	//----- nvinfo : EIATTR_SW_WAR
	.align		4
.L_377:
        /*007c*/ 	.byte	0x04, 0x36
        /*007e*/ 	.short	(.L_379 - .L_378)
.L_378:
        /*0080*/ 	.word	0x00000008
.L_379:


//--------------------- .nv.info.swish_backward_float --------------------------
	.section	.nv.info.swish_backward_float,"",@"SHT_CUDA_INFO"
	.sectionflags	@""
	.align	4


	//----- nvinfo : EIATTR_CUDA_API_VERSION
	.align		4
        /*0000*/ 	.byte	0x04, 0x37
        /*0002*/ 	.short	(.L_381 - .L_380)
.L_380:
        /*0004*/ 	.word	0x00000082


	//----- nvinfo : EIATTR_KPARAM_INFO
	.align		4
.L_381:
        /*0008*/ 	.byte	0x04, 0x17
        /*000a*/ 	.short	(.L_383 - .L_382)
.L_382:
        /*000c*/ 	.word	0x00000000
        /*0010*/ 	.short	0x0003
        /*0012*/ 	.short	0x0018
        /*0014*/ 	.byte	0x00, 0xf0, 0x21, 0x00


	//----- nvinfo : EIATTR_KPARAM_INFO
	.align		4
.L_383:
        /*0018*/ 	.byte	0x04, 0x17
        /*001a*/ 	.short	(.L_385 - .L_384)
.L_384:
        /*001c*/ 	.word	0x00000000
        /*0020*/ 	.short	0x0002
        /*0022*/ 	.short	0x0010
        /*0024*/ 	.byte	0x00, 0xf0, 0x21, 0x00


	//----- nvinfo : EIATTR_KPARAM_INFO
	.align		4
.L_385:
        /*0028*/ 	.byte	0x04, 0x17
        /*002a*/ 	.short	(.L_387 - .L_386)
.L_386:
        /*002c*/ 	.word	0x00000000
        /*0030*/ 	.short	0x0001
        /*0032*/ 	.short	0x0008
        /*0034*/ 	.byte	0x00, 0xf5, 0x21, 0x00


	//----- nvinfo : EIATTR_KPARAM_INFO
	.align		4
.L_387:
        /*0038*/ 	.byte	0x04, 0x17
        /*003a*/ 	.short	(.L_389 - .L_388)
.L_388:
        /*003c*/ 	.word	0x00000000
        /*0040*/ 	.short	0x0000
        /*0042*/ 	.short	0x0000
        /*0044*/ 	.byte	0x00, 0xf5, 0x21, 0x00


	//----- nvinfo : EIATTR_SPARSE_MMA_MASK
	.align		4
.L_389:
        /*0048*/ 	.byte	0x03, 0x50
        /*004a*/ 	.short	0x0000


	//----- nvinfo : EIATTR_MAXREG_COUNT
	.align		4
        /*004c*/ 	.byte	0x03, 0x1b
        /*004e*/ 	.short	0x00ff


	//----- nvinfo : EIATTR_MERCURY_ISA_VERSION
	.align		4
        /*0050*/ 	.byte	0x03, 0x5f
        /*0052*/ 	.short	0x0101


	//----- nvinfo : EIATTR_VRC_CTA_INIT_COUNT
	.align		4
        /*0054*/ 	.byte	0x02, 0x4a
	.zero		1
	.zero		1


	//----- nvinfo : EIATTR_EXIT_INSTR_OFFSETS
	.align		4
        /*0058*/ 	.byte	0x04, 0x1c
        /*005a*/ 	.short	(.L_391 - .L_390)


	//   ....[0]....
.L_390:
        /*005c*/ 	.word	0x000000e0


	//   ....[1]....
        /*0060*/ 	.word	0x000003c0


	//----- nvinfo : EIATTR_CRS_STACK_SIZE
	.align		4
.L_391:
        /*0064*/ 	.byte	0x04, 0x1e
        /*0066*/ 	.short	(.L_393 - .L_392)
.L_392:
        /*0068*/ 	.word	0x00000000


	//----- nvinfo : EIATTR_CBANK_PARAM_SIZE
	.align		4
.L_393:
        /*006c*/ 	.byte	0x03, 0x19
        /*006e*/ 	.short	0x0020


	//----- nvinfo : EIATTR_PARAM_CBANK
	.align		4
        /*0070*/ 	.byte	0x04, 0x0a
        /*0072*/ 	.short	(.L_395 - .L_394)
	.align		4
.L_394:
        /*0074*/ 	.word	index@(.nv.constant0.swish_backward_float)
        /*0078*/ 	.short	0x0380
        /*007a*/ 	.short	0x0020


	//----- nvinfo : EIATTR_SW_WAR
	.align		4
.L_395:
        /*007c*/ 	.byte	0x04, 0x36
        /*007e*/ 	.short	(.L_397 - .L_396)
.L_396:
        /*0080*/ 	.word	0x00000008
.L_397:


//--------------------- .nv.info.relu_backward_float --------------------------
	.section	.nv.info.relu_backward_float,"",@"SHT_CUDA_INFO"
	.sectionflags	@""
	.align	4


	//----- nvinfo : EIATTR_CUDA_API_VERSION
	.align		4
        /*0000*/ 	.byte	0x04, 0x37
        /*0002*/ 	.short	(.L_399 - .L_398)
.L_398:
        /*0004*/ 	.word	0x00000082


	//----- nvinfo : EIATTR_KPARAM_INFO
	.align		4
.L_399:
        /*0008*/ 	.byte	0x04, 0x17
        /*000a*/ 	.short	(.L_401 - .L_400)
.L_400:
        /*000c*/ 	.word	0x00000000
        /*0010*/ 	.short	0x0003
        /*0012*/ 	.short	0x0018
        /*0014*/ 	.byte	0x00, 0xf0, 0x21, 0x00


	//----- nvinfo : EIATTR_KPARAM_INFO
	.align		4
.L_401:
        /*0018*/ 	.byte	0x04, 0x17
        /*001a*/ 	.short	(.L_403 - .L_402)
.L_402:
        /*001c*/ 	.word	0x00000000
        /*0020*/ 	.short	0x0002
        /*0022*/ 	.short	0x0010
        /*0024*/ 	.byte	0x00, 0xf0, 0x21, 0x00


	//----- nvinfo : EIATTR_KPARAM_INFO
	.align		4
.L_403:
        /*0028*/ 	.byte	0x04, 0x17
        /*002a*/ 	.short	(.L_405 - .L_404)
.L_404:
        /*002c*/ 	.word	0x00000000
        /*0030*/ 	.short	0x0001
        /*0032*/ 	.short	0x0008
        /*0034*/ 	.byte	0x00, 0xf5, 0x21, 0x00


	//----- nvinfo : EIATTR_KPARAM_INFO
	.align		4
.L_405:
        /*0038*/ 	.byte	0x04, 0x17
        /*003a*/ 	.short	(.L_407 - .L_406)
.L_406:
        /*003c*/ 	.word	0x00000000
        /*0040*/ 	.short	0x0000
        /*0042*/ 	.short	0x0000
        /*0044*/ 	.byte	0x00, 0xf5, 0x21, 0x00


	//----- nvinfo : EIATTR_SPARSE_MMA_MASK
	.align		4
.L_407:
        /*0048*/ 	.byte	0x03, 0x50
        /*004a*/ 	.short	0x0000


	//----- nvinfo : EIATTR_MAXREG_COUNT
	.align		4
        /*004c*/ 	.byte	0x03, 0x1b
        /*004e*/ 	.short	0x00ff


	//----- nvinfo : EIATTR_MERCURY_ISA_VERSION
	.align		4
        /*0050*/ 	.byte	0x03, 0x5f
        /*0052*/ 	.short	0x0101


	//----- nvinfo : EIATTR_VRC_CTA_INIT_COUNT
	.align		4
        /*0054*/ 	.byte	0x02, 0x4a
	.zero		1
	.zero		1


	//----- nvinfo : EIATTR_EXIT_INSTR_OFFSETS
	.align		4
        /*0058*/ 	.byte	0x04, 0x1c
        /*005a*/ 	.short	(.L_409 - .L_408)


	//   ....[0]....
.L_408:
        /*005c*/ 	.word	0x000000e0


	//   ....[1]....
        /*0060*/ 	.word	0x000001e0


	//   ....[2]....
        /*0064*/ 	.word	0x00000230


	//----- nvinfo : EIATTR_CBANK_PARAM_SIZE
	.align		4
.L_409:
        /*0068*/ 	.byte	0x03, 0x19
        /*006a*/ 	.short	0x0020


	//----- nvinfo : EIATTR_PARAM_CBANK
	.align		4
        /*006c*/ 	.byte	0x04, 0x0a
        /*006e*/ 	.short	(.L_411 - .L_410)
	.align		4
.L_410:
        /*0070*/ 	.word	index@(.nv.constant0.relu_backward_float)
        /*0074*/ 	.short	0x0380
        /*0076*/ 	.short	0x0020


	//----- nvinfo : EIATTR_SW_WAR
	.align		4
.L_411:
        /*0078*/ 	.byte	0x04, 0x36
        /*007a*/ 	.short	(.L_413 - .L_412)
.L_412:
        /*007c*/ 	.word	0x00000008
.L_413:


//--------------------- .nv.info.sigmoid_backward_float --------------------------
	.section	.nv.info.sigmoid_backward_float,"",@"SHT_CUDA_INFO"
	.sectionflags	@""
	.align	4


	//----- nvinfo : EIATTR_CUDA_API_VERSION
	.align		4
        /*0000*/ 	.byte	0x04, 0x37
        /*0002*/ 	.short	(.L_415 - .L_414)
.L_414:
        /*0004*/ 	.word	0x00000082


	//----- nvinfo : EIATTR_KPARAM_INFO
	.align		4
.L_415:
        /*0008*/ 	.byte	0x04, 0x17
        /*000a*/ 	.short	(.L_417 - .L_416)
.L_416:
        /*000c*/ 	.word	0x00000000
        /*0010*/ 	.short	0x0003
        /*0012*/ 	.short	0x0018
        /*0014*/ 	.byte	0x00, 0xf0, 0x21, 0x00


	//----- nvinfo : EIATTR_KPARAM_INFO
	.align		4
.L_417:
        /*0018*/ 	.byte	0x04, 0x17
        /*001a*/ 	.short	(.L_419 - .L_418)
.L_418:
        /*001c*/ 	.word	0x00000000
        /*0020*/ 	.short	0x0002
        /*0022*/ 	.short	0x0010
        /*0024*/ 	.byte	0x00, 0xf0, 0x21, 0x00


	//----- nvinfo : EIATTR_KPARAM_INFO
	.align		4
.L_419:
        /*0028*/ 	.byte	0x04, 0x17
        /*002a*/ 	.short	(.L_421 - .L_420)
.L_420:
        /*002c*/ 	.word	0x00000000
        /*0030*/ 	.short	0x0001
        /*0032*/ 	.short	0x0008
        /*0034*/ 	.byte	0x00, 0xf5, 0x21, 0x00


	//----- nvinfo : EIATTR_KPARAM_INFO
	.align		4
.L_421:
        /*0038*/ 	.byte	0x04, 0x17
        /*003a*/ 	.short	(.L_423 - .L_422)
.L_422:
        /*003c*/ 	.word	0x00000000
        /*0040*/ 	.short	0x0000
        /*0042*/ 	.short	0x0000
        /*0044*/ 	.byte	0x00, 0xf5, 0x21, 0x00


	//----- nvinfo : EIATTR_SPARSE_MMA_MASK
	.align		4
.L_423:
        /*0048*/ 	.byte	0x03, 0x50
        /*004a*/ 	.short	0x0000


	//----- nvinfo : EIATTR_MAXREG_COUNT
	.align		4
        /*004c*/ 	.byte	0x03, 0x1b
        /*004e*/ 	.short	0x00ff


	//----- nvinfo : EIATTR_MERCURY_ISA_VERSION
	.align		4
        /*0050*/ 	.byte	0x03, 0x5f
        /*0052*/ 	.short	0x0101


	//----- nvinfo : EIATTR_VRC_CTA_INIT_COUNT
	.align		4
        /*0054*/ 	.byte	0x02, 0x4a
	.zero		1
	.zero		1


	//----- nvinfo : EIATTR_EXIT_INSTR_OFFSETS
	.align		4
        /*0058*/ 	.byte	0x04, 0x1c
        /*005a*/ 	.short	(.L_425 - .L_424)


	//   ....[0]....
.L_424:
        /*005c*/ 	.word	0x000000e0


	//   ....[1]....
        /*0060*/ 	.word	0x000003e0


	//----- nvinfo : EIATTR_CRS_STACK_SIZE
	.align		4
.L_425:
        /*0064*/ 	.byte	0x04, 0x1e
        /*0066*/ 	.short	(.L_427 - .L_426)
.L_426:
        /*0068*/ 	.word	0x00000000


	//----- nvinfo : EIATTR_CBANK_PARAM_SIZE
	.align		4
.L_427:
        /*006c*/ 	.byte	0x03, 0x19
        /*006e*/ 	.short	0x0020


	//----- nvinfo : EIATTR_PARAM_CBANK
	.align		4
        /*0070*/ 	.byte	0x04, 0x0a
        /*0072*/ 	.short	(.L_429 - .L_428)
	.align		4
.L_428:
        /*0074*/ 	.word	index@(.nv.constant0.sigmoid_backward_float)
        /*0078*/ 	.short	0x0380
        /*007a*/ 	.short	0x0020


	//----- nvinfo : EIATTR_SW_WAR
	.align		4
.L_429:
        /*007c*/ 	.byte	0x04, 0x36
        /*007e*/ 	.short	(.L_431 - .L_430)
.L_430:
        /*0080*/ 	.word	0x00000008
.L_431:


//--------------------- .nv.info.softmax_preprocessing_float --------------------------
	.section	.nv.info.softmax_preprocessing_float,"",@"SHT_CUDA_INFO"
	.sectionflags	@""
	.align	4


	//----- nvinfo : EIATTR_CUDA_API_VERSION
	.align		4
        /*0000*/ 	.byte	0x04, 0x37
        /*0002*/ 	.short	(.L_433 - .L_432)
.L_432:
        /*0004*/ 	.word	0x00000082


	//----- nvinfo : EIATTR_KPARAM_INFO
	.align		4
.L_433:
        /*0008*/ 	.byte	0x04, 0x17
        /*000a*/ 	.short	(.L_435 - .L_434)
.L_434:
        /*000c*/ 	.word	0x00000000
        /*0010*/ 	.short	0x0004
        /*0012*/ 	.short	0x0020
        /*0014*/ 	.byte	0x00, 0xf5, 0x21, 0x00


	//----- nvinfo : EIATTR_KPARAM_INFO
	.align		4
.L_435:
        /*0018*/ 	.byte	0x04, 0x17
        /*001a*/ 	.short	(.L_437 - .L_436)
.L_436:
        /*001c*/ 	.word	0x00000000
        /*0020*/ 	.short	0x0003
        /*0022*/ 	.short	0x0018
        /*0024*/ 	.byte	0x00, 0xf5, 0x21, 0x00


	//----- nvinfo : EIATTR_KPARAM_INFO
	.align		4
.L_437:
        /*0028*/ 	.byte	0x04, 0x17
        /*002a*/ 	.short	(.L_439 - .L_438)
.L_438:
        /*002c*/ 	.word	0x00000000
        /*0030*/ 	.short	0x0002
        /*0032*/ 	.short	0x0010
        /*0034*/ 	.byte	0x00, 0xf0, 0x21, 0x00


	//----- nvinfo : EIATTR_KPARAM_INFO
	.align		4
.L_439:
        /*0038*/ 	.byte	0x04, 0x17
        /*003a*/ 	.short	(.L_441 - .L_440)
.L_440:
        /*003c*/ 	.word	0x00000000
        /*0040*/ 	.short	0x0001
        /*0042*/ 	.short	0x0008
        /*0044*/ 	.byte	0x00, 0xf0, 0x21, 0x00


	//----- nvinfo : EIATTR_KPARAM_INFO
	.align		4
.L_441:
        /*0048*/ 	.byte	0x04, 0x17
        /*004a*/ 	.short	(.L_443 - .L_442)
.L_442:
        /*004c*/ 	.word	0x00000000
        /*0050*/ 	.short	0x0000
        /*0052*/ 	.short	0x0000
        /*0054*/ 	.byte	0x00, 0xf5, 0x21, 0x00


	//----- nvinfo : EIATTR_SPARSE_MMA_MASK
	.align		4
.L_443:
        /*0058*/ 	.byte	0x03, 0x50
        /*005a*/ 	.short	0x0000


	//----- nvinfo : EIATTR_MAXREG_COUNT
	.align		4
        /*005c*/ 	.byte	0x03, 0x1b
        /*005e*/ 	.short	0x00ff


	//----- nvinfo : EIATTR_MERCURY_ISA_VERSION
	.align		4
        /*0060*/ 	.byte	0x03, 0x5f
        /*0062*/ 	.short	0x0101


	//----- nvinfo : EIATTR_VRC_CTA_INIT_COUNT
	.align		4
        /*0064*/ 	.byte	0x02, 0x4a
	.zero		1
	.zero		1


	//----- nvinfo : EIATTR_EXIT_INSTR_OFFSETS
	.align		4
        /*0068*/ 	.byte	0x04, 0x1c
        /*006a*/ 	.short	(.L_445 - .L_444)


	//   ....[0]....
.L_444:
        /*006c*/ 	.word	0x000000f0


	//   ....[1]....
        /*0070*/ 	.word	0x00000730


	//----- nvinfo : EIATTR_CBANK_PARAM_SIZE
	.align		4
.L_445:
        /*0074*/ 	.byte	0x03, 0x19
        /*0076*/ 	.short	0x0028


	//----- nvinfo : EIATTR_PARAM_CBANK
	.align		4
        /*0078*/ 	.byte	0x04, 0x0a
        /*007a*/ 	.short	(.L_447 - .L_446)
	.align		4
.L_446:
        /*007c*/ 	.word	index@(.nv.constant0.softmax_preprocessing_float)
        /*0080*/ 	.short	0x0380
        /*0082*/ 	.short	0x0028


	//----- nvinfo : EIATTR_SW_WAR
	.align		4
.L_447:
        /*0084*/ 	.byte	0x04, 0x36
        /*0086*/ 	.short	(.L_449 - .L_448)
.L_448:
        /*0088*/ 	.word	0x00000008
.L_449:


//--------------------- .nv.info.softmax_forward_float --------------------------
	.section	.nv.info.softmax_forward_float,"",@"SHT_CUDA_INFO"
	.sectionflags	@""
	.align	4


	//----- nvinfo : EIATTR_CUDA_API_VERSION
	.align		4
        /*0000*/ 	.byte	0x04, 0x37
        /*0002*/ 	.short	(.L_451 - .L_450)
.L_450:
        /*0004*/ 	.word	0x00000082


	//----- nvinfo : EIATTR_KPARAM_INFO
	.align		4
.L_451:
        /*0008*/ 	.byte	0x04, 0x17
        /*000a*/ 	.short	(.L_453 - .L_452)
.L_452:
        /*000c*/ 	.word	0x00000000
        /*0010*/ 	.short	0x0004
        /*0012*/ 	.short	0x0020
        /*0014*/ 	.byte	0x00, 0xf5, 0x21, 0x00


	//----- nvinfo : EIATTR_KPARAM_INFO
	.align		4
.L_453:
        /*0018*/ 	.byte	0x04, 0x17
        /*001a*/ 	.short	(.L_455 - .L_454)
.L_454:
        /*001c*/ 	.word	0x00000000
        /*0020*/ 	.short	0x0003
        /*0022*/ 	.short	0x0018
        /*0024*/ 	.byte	0x00, 0xf5, 0x21, 0x00


	//----- nvinfo : EIATTR_KPARAM_INFO
	.align		4
.L_455:
        /*0028*/ 	.byte	0x04, 0x17
        /*002a*/ 	.short	(.L_457 - .L_456)
.L_456:
        /*002c*/ 	.word	0x00000000
        /*0030*/ 	.short	0x0002
        /*0032*/ 	.short	0x0010
        /*0034*/ 	.byte	0x00, 0xf0, 0x21, 0x00


	//----- nvinfo : EIATTR_KPARAM_INFO
	.align		4
.L_457:
        /*0038*/ 	.byte	0x04, 0x17
        /*003a*/ 	.short	(.L_459 - .L_458)
.L_458:
        /*003c*/ 	.word	0x00000000
        /*0040*/ 	.short	0x0001
        /*0042*/ 	.short	0x0008
        /*0044*/ 	.byte	0x00, 0xf0, 0x21, 0x00


	//----- nvinfo : EIATTR_KPARAM_INFO
	.align		4
.L_459:
        /*0048*/ 	.byte	0x04, 0x17
        /*004a*/ 	.short	(.L_461 - .L_460)
.L_460:
        /*004c*/ 	.word	0x00000000
        /*0050*/ 	.short	0x0000
        /*0052*/ 	.short	0x0000
        /*0054*/ 	.byte	0x00, 0xf5, 0x21, 0x00


	//----- nvinfo : EIATTR_SPARSE_MMA_MASK
	.align		4
.L_461:
        /*0058*/ 	.byte	0x03, 0x50
        /*005a*/ 	.short	0x0000


	//----- nvinfo : EIATTR_MAXREG_COUNT
	.align		4
        /*005c*/ 	.byte	0x03, 0x1b
        /*005e*/ 	.short	0x00ff


	//----- nvinfo : EIATTR_MERCURY_ISA_VERSION
	.align		4
        /*0060*/ 	.byte	0x03, 0x5f
        /*0062*/ 	.short	0x0101


	//----- nvinfo : EIATTR_VRC_CTA_INIT_COUNT
	.align		4
        /*0064*/ 	.byte	0x02, 0x4a
	.zero		1
	.zero		1


	//----- nvinfo : EIATTR_EXIT_INSTR_OFFSETS
	.align		4
        /*0068*/ 	.byte	0x04, 0x1c
        /*006a*/ 	.short	(.L_463 - .L_462)


	//   ....[0]....
.L_462:
        /*006c*/ 	.word	0x000000f0


	//   ....[1]....
        /*0070*/ 	.word	0x000003a0


	//----- nvinfo : EIATTR_CRS_STACK_SIZE
	.align		4
.L_463:
        /*0074*/ 	.byte	0x04, 0x1e
        /*0076*/ 	.short	(.L_465 - .L_464)
.L_464:
        /*0078*/ 	.word	0x00000000


	//----- nvinfo : EIATTR_CBANK_PARAM_SIZE
	.align		4
.L_465:
        /*007c*/ 	.byte	0x03, 0x19
        /*007e*/ 	.short	0x0028


	//----- nvinfo : EIATTR_PARAM_CBANK
	.align		4
        /*0080*/ 	.byte	0x04, 0x0a
        /*0082*/ 	.short	(.L_467 - .L_466)
	.align		4
.L_466:
        /*0084*/ 	.word	index@(.nv.constant0.softmax_forward_float)
        /*0088*/ 	.short	0x0380
        /*008a*/ 	.short	0x0028


	//----- nvinfo : EIATTR_SW_WAR
	.align		4
.L_467:
        /*008c*/ 	.byte	0x04, 0x36
        /*008e*/ 	.short	(.L_469 - .L_468)
.L_468:
        /*0090*/ 	.word	0x00000008
.L_469:


//--------------------- .nv.info.tanh_forward_float --------------------------
	.section	.nv.info.tanh_forward_float,"",@"SHT_CUDA_INFO"
	.sectionflags	@""
	.align	4


	//----- nvinfo : EIATTR_CUDA_API_VERSION
	.align		4
        /*0000*/ 	.byte	0x04, 0x37
        /*0002*/ 	.short	(.L_471 - .L_470)
.L_470:
        /*0004*/ 	.word	0x00000082


	//----- nvinfo : EIATTR_KPARAM_INFO
	.align		4
.L_471:
        /*0008*/ 	.byte	0x04, 0x17
        /*000a*/ 	.short	(.L_473 - .L_472)
.L_472:
        /*000c*/ 	.word	0x00000000
        /*0010*/ 	.short	0x0002
        /*0012*/ 	.short	0x0010
        /*0014*/ 	.byte	0x00, 0xf0, 0x21, 0x00


	//----- nvinfo : EIATTR_KPARAM_INFO
	.align		4
.L_473:
        /*0018*/ 	.byte	0x04, 0x17
        /*001a*/ 	.short	(.L_475 - .L_474)
.L_474:
        /*001c*/ 	.word	0x00000000
        /*0020*/ 	.short	0x0001
        /*0022*/ 	.short	0x0008
        /*0024*/ 	.byte	0x00, 0xf0, 0x21, 0x00


	//----- nvinfo : EIATTR_KPARAM_INFO
	.align		4
.L_475:
        /*0028*/ 	.byte	0x04, 0x17
        /*002a*/ 	.short	(.L_477 - .L_476)
.L_476:
        /*002c*/ 	.word	0x00000000
        /*0030*/ 	.short	0x0000
        /*0032*/ 	.short	0x0000
        /*0034*/ 	.byte	0x00, 0xf5, 0x21, 0x00


	//----- nvinfo : EIATTR_SPARSE_MMA_MASK
	.align		4
.L_477:
        /*0038*/ 	.byte	0x03, 0x50
        /*003a*/ 	.short	0x0000


	//----- nvinfo : EIATTR_MAXREG_COUNT
	.align		4
        /*003c*/ 	.byte	0x03, 0x1b
        /*003e*/ 	.short	0x00ff


	//----- nvinfo : EIATTR_MERCURY_ISA_VERSION
	.align		4
        /*0040*/ 	.byte	0x03, 0x5f
        /*0042*/ 	.short	0x0101


	//----- nvinfo : EIATTR_VRC_CTA_INIT_COUNT
	.align		4
        /*0044*/ 	.byte	0x02, 0x4a
	.zero		1
	.zero		1


	//----- nvinfo : EIATTR_EXIT_INSTR_OFFSETS
	.align		4
        /*0048*/ 	.byte	0x04, 0x1c
        /*004a*/ 	.short	(.L_479 - .L_478)


	//   ....[0]....
.L_478:
        /*004c*/ 	.word	0x000000f0


	//   ....[1]....
        /*0050*/ 	.word	0x00000360


	//----- nvinfo : EIATTR_CRS_STACK_SIZE
	.align		4
.L_479:
        /*0054*/ 	.byte	0x04, 0x1e
        /*0056*/ 	.short	(.L_481 - .L_480)
.L_480:
        /*0058*/ 	.word	0x00000000


	//----- nvinfo : EIATTR_CBANK_PARAM_SIZE
	.align		4
.L_481:
        /*005c*/ 	.byte	0x03, 0x19
        /*005e*/ 	.short	0x0018


	//----- nvinfo : EIATTR_PARAM_CBANK
	.align		4
        /*0060*/ 	.byte	0x04, 0x0a
        /*0062*/ 	.short	(.L_483 - .L_482)
	.align		4
.L_482:
        /*0064*/ 	.word	index@(.nv.constant0.tanh_forward_float)
        /*0068*/ 	.short	0x0380
        /*006a*/ 	.short	0x0018


	//----- nvinfo : EIATTR_SW_WAR
	.align		4
.L_483:
        /*006c*/ 	.byte	0x04, 0x36
        /*006e*/ 	.short	(.L_485 - .L_484)
.L_484:
        /*0070*/ 	.word	0x00000008
.L_485:


//--------------------- .nv.info.swish_forwaxd_float --------------------------
	.section	.nv.info.swish_forwaxd_float,"",@"SHT_CUDA_INFO"
	.sectionflags	@""
	.align	4


	//----- nvinfo : EIATTR_CUDA_API_VERSION
	.align		4
        /*0000*/ 	.byte	0x04, 0x37
        /*0002*/ 	.short	(.L_487 - .L_486)
.L_486:
        /*0004*/ 	.word	0x00000082


	//----- nvinfo : EIATTR_KPARAM_INFO
	.align		4
.L_487:
        /*0008*/ 	.byte	0x04, 0x17
        /*000a*/ 	.short	(.L_489 - .L_488)
.L_488:
        /*000c*/ 	.word	0x00000000
        /*0010*/ 	.short	0x0002
        /*0012*/ 	.short	0x0010
        /*0014*/ 	.byte	0x00, 0xf0, 0x21, 0x00


	//----- nvinfo : EIATTR_KPARAM_INFO
	.align		4
.L_489:
        /*0018*/ 	.byte	0x04, 0x17
        /*001a*/ 	.short	(.L_491 - .L_490)
.L_490:
        /*001c*/ 	.word	0x00000000
        /*0020*/ 	.short	0x0001
        /*0022*/ 	.short	0x0008
        /*0024*/ 	.byte	0x00, 0xf0, 0x21, 0x00


	//----- nvinfo : EIATTR_KPARAM_INFO
	.align		4
.L_491:
        /*0028*/ 	.byte	0x04, 0x17
        /*002a*/ 	.short	(.L_493 - .L_492)
.L_492:
        /*002c*/ 	.word	0x00000000
        /*0030*/ 	.short	0x0000
        /*0032*/ 	.short	0x0000
        /*0034*/ 	.byte	0x00, 0xf5, 0x21, 0x00


	//----- nvinfo : EIATTR_SPARSE_MMA_MASK
	.align		4
.L_493:
        /*0038*/ 	.byte	0x03, 0x50
        /*003a*/ 	.short	0x0000


	//----- nvinfo : EIATTR_MAXREG_COUNT
	.align		4
        /*003c*/ 	.byte	0x03, 0x1b
        /*003e*/ 	.short	0x00ff


	//----- nvinfo : EIATTR_MERCURY_ISA_VERSION
	.align		4
        /*0040*/ 	.byte	0x03, 0x5f
        /*0042*/ 	.short	0x0101


	//----- nvinfo : EIATTR_VRC_CTA_INIT_COUNT
	.align		4
        /*0044*/ 	.byte	0x02, 0x4a
	.zero		1
	.zero		1


	//----- nvinfo : EIATTR_EXIT_INSTR_OFFSETS
	.align		4
        /*0048*/ 	.byte	0x04, 0x1c
        /*004a*/ 	.short	(.L_495 - .L_494)


	//   ....[0]....
.L_494:
        /*004c*/ 	.word	0x000000f0


	//   ....[1]....
        /*0050*/ 	.word	0x00000360


	//----- nvinfo : EIATTR_CRS_STACK_SIZE
	.align		4
.L_495:
        /*0054*/ 	.byte	0x04, 0x1e
        /*0056*/ 	.short	(.L_497 - .L_496)
.L_496:
        /*0058*/ 	.word	0x00000000


	//----- nvinfo : EIATTR_CBANK_PARAM_SIZE
	.align		4
.L_497:
        /*005c*/ 	.byte	0x03, 0x19
        /*005e*/ 	.short	0x0018


	//----- nvinfo : EIATTR_PARAM_CBANK
	.align		4
        /*0060*/ 	.byte	0x04, 0x0a
        /*0062*/ 	.short	(.L_499 - .L_498)
	.align		4
.L_498:
        /*0064*/ 	.word	index@(.nv.constant0.swish_forwaxd_float)
        /*0068*/ 	.short	0x0380
        /*006a*/ 	.short	0x0018


	//----- nvinfo : EIATTR_SW_WAR
	.align		4
.L_499:
        /*006c*/ 	.byte	0x04, 0x36
        /*006e*/ 	.short	(.L_501 - .L_500)
.L_500:
        /*0070*/ 	.word	0x00000008
.L_501:


//--------------------- .nv.info.relu_forward_float --------------------------
	.section	.nv.info.relu_forward_float,"",@"SHT_CUDA_INFO"
	.sectionflags	@""
	.align	4


	//----- nvinfo : EIATTR_CUDA_API_VERSION
	.align		4
        /*0000*/ 	.byte	0x04, 0x37
        /*0002*/ 	.short	(.L_503 - .L_502)
.L_502:
        /*0004*/ 	.word	0x00000082


	//----- nvinfo : EIATTR_KPARAM_INFO
	.align		4
.L_503:
        /*0008*/ 	.byte	0x04, 0x17
        /*000a*/ 	.short	(.L_505 - .L_504)
.L_504:
        /*000c*/ 	.word	0x00000000
        /*0010*/ 	.short	0x0002
        /*0012*/ 	.short	0x0010
        /*0014*/ 	.byte	0x00, 0xf0, 0x21, 0x00


	//----- nvinfo : EIATTR_KPARAM_INFO
	.align		4
.L_505:
        /*0018*/ 	.byte	0x04, 0x17
        /*001a*/ 	.short	(.L_507 - .L_506)
.L_506:
        /*001c*/ 	.word	0x00000000
        /*0020*/ 	.short	0x0001
        /*0022*/ 	.short	0x0008
        /*0024*/ 	.byte	0x00, 0xf0, 0x21, 0x00


	//----- nvinfo : EIATTR_KPARAM_INFO
	.align		4
.L_507:
        /*0028*/ 	.byte	0x04, 0x17
        /*002a*/ 	.short	(.L_509 - .L_508)
.L_508:
        /*002c*/ 	.word	0x00000000
        /*0030*/ 	.short	0x0000
        /*0032*/ 	.short	0x0000
        /*0034*/ 	.byte	0x00, 0xf5, 0x21, 0x00


	//----- nvinfo : EIATTR_SPARSE_MMA_MASK
	.align		4
.L_509:
        /*0038*/ 	.byte	0x03, 0x50
        /*003a*/ 	.short	0x0000


	//----- nvinfo : EIATTR_MAXREG_COUNT
	.align		4
        /*003c*/ 	.byte	0x03, 0x1b
        /*003e*/ 	.short	0x00ff


	//----- nvinfo : EIATTR_MERCURY_ISA_VERSION
	.align		4
        /*0040*/ 	.byte	0x03, 0x5f
        /*0042*/ 	.short	0x0101


	//----- nvinfo : EIATTR_VRC_CTA_INIT_COUNT
	.align		4
        /*0044*/ 	.byte	0x02, 0x4a
	.zero		1
	.zero		1


	//----- nvinfo : EIATTR_EXIT_INSTR_OFFSETS
	.align		4
        /*0048*/ 	.byte	0x04, 0x1c
        /*004a*/ 	.short	(.L_511 - .L_510)


	//   ....[0]....
.L_510:
        /*004c*/ 	.word	0x000000f0


	//   ....[1]....
        /*0050*/ 	.word	0x000001d0


	//   ....[2]....
        /*0054*/ 	.word	0x000001f0


	//----- nvinfo : EIATTR_CBANK_PARAM_SIZE
	.align		4
.L_511:
        /*0058*/ 	.byte	0x03, 0x19
        /*005a*/ 	.short	0x0018


	//----- nvinfo : EIATTR_PARAM_CBANK
	.align		4
        /*005c*/ 	.byte	0x04, 0x0a
        /*005e*/ 	.short	(.L_513 - .L_512)
	.align		4
.L_512:
        /*0060*/ 	.word	index@(.nv.constant0.relu_forward_float)
        /*0064*/ 	.short	0x0380
        /*0066*/ 	.short	0x0018


	//----- nvinfo : EIATTR_SW_WAR
	.align		4
.L_513:
        /*0068*/ 	.byte	0x04, 0x36
        /*006a*/ 	.short	(.L_515 - .L_514)
.L_514:
        /*006c*/ 	.word	0x00000008
.L_515:


//--------------------- .nv.info.sigmoid_forward_float --------------------------
	.section	.nv.info.sigmoid_forward_float,"",@"SHT_CUDA_INFO"
	.sectionflags	@""
	.align	4


	//----- nvinfo : EIATTR_CUDA_API_VERSION
	.align		4
        /*0000*/ 	.byte	0x04, 0x37
        /*0002*/ 	.short	(.L_517 - .L_516)
.L_516:
        /*0004*/ 	.word	0x00000082


	//----- nvinfo : EIATTR_KPARAM_INFO
	.align		4
.L_517:
        /*0008*/ 	.byte	0x04, 0x17
        /*000a*/ 	.short	(.L_519 - .L_518)
.L_518:
        /*000c*/ 	.word	0x00000000
        /*0010*/ 	.short	0x0002
        /*0012*/ 	.short	0x0010
        /*0014*/ 	.byte	0x00, 0xf0, 0x21, 0x00


	//----- nvinfo : EIATTR_KPARAM_INFO
	.align		4
.L_519:
        /*0018*/ 	.byte	0x04, 0x17
        /*001a*/ 	.short	(.L_521 - .L_520)
.L_520:
        /*001c*/ 	.word	0x00000000
        /*0020*/ 	.short	0x0001
        /*0022*/ 	.short	0x0008
        /*0024*/ 	.byte	0x00, 0xf0, 0x21, 0x00


	//----- nvinfo : EIATTR_KPARAM_INFO
	.align		4
.L_521:
        /*0028*/ 	.byte	0x04, 0x17
        /*002a*/ 	.short	(.L_523 - .L_522)
.L_522:
        /*002c*/ 	.word	0x00000000
        /*0030*/ 	.short	0x0000
        /*0032*/ 	.short	0x0000
        /*0034*/ 	.byte	0x00, 0xf5, 0x21, 0x00


	//----- nvinfo : EIATTR_SPARSE_MMA_MASK
	.align		4
.L_523:
        /*0038*/ 	.byte	0x03, 0x50
        /*003a*/ 	.short	0x0000


	//----- nvinfo : EIATTR_MAXREG_COUNT
	.align		4
        /*003c*/ 	.byte	0x03, 0x1b
        /*003e*/ 	.short	0x00ff


	//----- nvinfo : EIATTR_MERCURY_ISA_VERSION
	.align		4
        /*0040*/ 	.byte	0x03, 0x5f
        /*0042*/ 	.short	0x0101


	//----- nvinfo : EIATTR_VRC_CTA_INIT_COUNT
	.align		4
        /*0044*/ 	.byte	0x02, 0x4a
	.zero		1
	.zero		1


	//----- nvinfo : EIATTR_EXIT_INSTR_OFFSETS
	.align		4
        /*0048*/ 	.byte	0x04, 0x1c
        /*004a*/ 	.short	(.L_525 - .L_524)


	//   ....[0]....
.L_524:
        /*004c*/ 	.word	0x000000f0


	//   ....[1]....
        /*0050*/ 	.word	0x00000340


	//----- nvinfo : EIATTR_CRS_STACK_SIZE
	.align		4
.L_525:
        /*0054*/ 	.byte	0x04, 0x1e
        /*0056*/ 	.short	(.L_527 - .L_526)
.L_526:
        /*0058*/ 	.word	0x00000000


	//----- nvinfo : EIATTR_CBANK_PARAM_SIZE
	.align		4
.L_527:
        /*005c*/ 	.byte	0x03, 0x19
        /*005e*/ 	.short	0x0018


	//----- nvinfo : EIATTR_PARAM_CBANK
	.align		4
        /*0060*/ 	.byte	0x04, 0x0a
        /*0062*/ 	.short	(.L_529 - .L_528)
	.align		4
.L_528:
        /*0064*/ 	.word	index@(.nv.constant0.sigmoid_forward_float)
        /*0068*/ 	.short	0x0380
        /*006a*/ 	.short	0x0018


	//----- nvinfo : EIATTR_SW_WAR
	.align		4
.L_529:
        /*006c*/ 	.byte	0x04, 0x36
        /*006e*/ 	.short	(.L_531 - .L_530)
.L_530:
        /*0070*/ 	.word	0x00000008
.L_531:


//--------------------- .nv.callgraph             --------------------------
	.section	.nv.callgraph,"",@"SHT_CUDA_CALLGRAPH"
	.align	4
	.sectionentsize	8
	.align		4
        /*0000*/ 	.word	0x00000000
	.align		4
        /*0004*/ 	.word	0xffffffff
	.align		4
        /*0008*/ 	.word	0x00000000
	.align		4
        /*000c*/ 	.word	0xfffffffe
	.align		4
        /*0010*/ 	.word	0x00000000
	.align		4
        /*0014*/ 	.word	0xfffffffd
	.align		4
        /*0018*/ 	.word	0x00000000
	.align		4
        /*001c*/ 	.word	0xfffffffc


//--------------------- .text.softmax_backward_double --------------------------
	.section	.text.softmax_backward_double,"ax",@progbits
	.align	128
        .global         softmax_backward_double
        .type           softmax_backward_double,@function
        .size           softmax_backward_double,(.L_x_172 - softmax_backward_double)
        .other          softmax_backward_double,@"STO_CUDA_ENTRY STV_DEFAULT"
softmax_backward_double:
.text.softmax_backward_double:
[----:B------:R-:W-:Y:S01]  /*0000*/  LDC R1, c[0x0][0x37c] ;  /* 0x0000df00ff017b82 */ /* 0x000fe20000000800 */
[----:B------:R-:W0:Y:S01]  /*0010*/  S2R R5, SR_CTAID.Y ;  /* 0x0000000000057919 */ /* 0x000e220000002600 */
[----:B------:R-:W1:Y:S01]  /*0020*/  LDCU UR4, c[0x0][0x360] ;  /* 0x00006c00ff0477ac */ /* 0x000e620008000800 */
[----:B------:R-:W0:Y:S01]  /*0030*/  S2R R2, SR_TID.Y ;  /* 0x0000000000027919 */ /* 0x000e220000002200 */
[----:B------:R-:W0:Y:S01]  /*0040*/  LDCU UR5, c[0x0][0x364] ;  /* 0x00006c80ff0577ac */ /* 0x000e220008000800 */
[----:B------:R-:W1:Y:S01]  /*0050*/  S2R R0, SR_CTAID.X ;  /* 0x0000000000007919 */ /* 0x000e620000002500 */
[----:B------:R-:W2:Y:S01]  /*0060*/  LDCU.128 UR8, c[0x0][0x390] ;  /* 0x00007200ff0877ac */ /* 0x000ea20008000c00 */
[----:B------:R-:W1:Y:S01]  /*0070*/  S2R R3, SR_TID.X ;  /* 0x0000000000037919 */ /* 0x000e620000002100 */
[----:B0-----:R-:W-:-:S05]  /*0080*/  IMAD R5, R5, UR5, R2 ;  /* 0x0000000505057c24 */ /* 0x001fca000f8e0202 */
[----:B--2---:R-:W-:Y:S01]  /*0090*/  ISETP.GE.U32.AND P1, PT, R5, UR10, PT ;  /* 0x0000000a05007c0c */ /* 0x004fe2000bf26070 */
[----:B-1----:R-:W-:-:S03]  /*00a0*/  IMAD R0, R0, UR4, R3 ;  /* 0x0000000400007c24 */ /* 0x002fc6000f8e0203 */
[----:B------:R-:W-:Y:S02]  /*00b0*/  ISETP.GE.U32.AND.EX P1, PT, RZ, UR11, PT, P1 ;  /* 0x0000000bff007c0c */ /* 0x000fe4000bf26110 */
[----:B------:R-:W-:-:S04]  /*00c0*/  ISETP.GE.U32.AND P0, PT, R0, UR8, PT ;  /* 0x0000000800007c0c */ /* 0x000fc8000bf06070 */
[----:B------:R-:W-:-:S13]  /*00d0*/  ISETP.GE.U32.OR.EX P0, PT, RZ, UR9, P1, P0 ;  /* 0x00000009ff007c0c */ /* 0x000fda0008f06500 */
[----:B------:R-:W-:Y:S05]  /*00e0*/  @P0 EXIT ;  /* 0x000000000000094d */ /* 0x000fea0003800000 */
[C---:B------:R-:W-:Y:S01]  /*00f0*/  IMAD.WIDE.U32 R2, R5.reuse, UR8, RZ ;  /* 0x0000000805027c25 */ /* 0x040fe2000f8e00ff */
[C---:B------:R-:W-:Y:S01]  /*0100*/  ISETP.NE.AND P0, PT, R5.reuse, RZ, PT ;  /* 0x000000ff0500720c */ /* 0x040fe20003f05270 */
[----:B------:R-:W0:Y:S02]  /*0110*/  LDCU.128 UR12, c[0x0][0x380] ;  /* 0x00007000ff0c77ac */ /* 0x000e240008000c00 */
[----:B------:R-:W-:Y:S01]  /*0120*/  IMAD R5, R5, UR9, R3 ;  /* 0x0000000905057c24 */ /* 0x000fe2000f8e0203 */
[----:B------:R-:W-:Y:S01]  /*0130*/  SEL R3, R2, RZ, P0 ;  /* 0x000000ff02037207 */ /* 0x000fe20000000000 */
[----:B------:R-:W1:Y:S03]  /*0140*/  LDCU.64 UR4, c[0x0][0x358] ;  /* 0x00006b00ff0477ac */ /* 0x000e660008000a00 */
[----:B------:R-:W-:Y:S02]  /*0150*/  IADD3 R0, P1, PT, R0, R3, RZ ;  /* 0x0000000300007210 */ /* 0x000fe40007f3e0ff */
[----:B------:R-:W-:-:S03]  /*0160*/  SEL R3, R5, RZ, P0 ;  /* 0x000000ff05037207 */ /* 0x000fc60000000000 */
[----:B------:R-:W-:Y:S02]  /*0170*/  IMAD.SHL.U32 R6, R0, 0x4, RZ ;  /* 0x0000000400067824 */ /* 0x000fe400078e00ff */
[----:B------:R-:W-:-:S03]  /*0180*/  IMAD.X R3, RZ, RZ, R3, P1 ;  /* 0x000000ffff037224 */ /* 0x000fc600008e0603 */
[----:B0-----:R-:W-:Y:S02]  /*0190*/  IADD3 R8, P0, PT, R6, UR12, RZ ;  /* 0x0000000c06087c10 */ /* 0x001fe4000ff1e0ff */
[----:B------:R-:W-:-:S04]  /*01a0*/  SHF.L.U64.HI R0, R0, 0x2, R3 ;  /* 0x0000000200007819 */ /* 0x000fc80000010203 */
[----:B------:R-:W-:-:S05]  /*01b0*/  IADD3.X R9, PT, PT, R0, UR13, RZ, P0, !PT ;  /* 0x0000000d00097c10 */ /* 0x000fca00087fe4ff */
[----:B-1----:R-:W2:Y:S01]  /*01c0*/  LDG.E R2, desc[UR4][R8.64] ;  /* 0x0000000408027981 */ /* 0x002ea2000c1e1900 */
[----:B------:R-:W-:-:S04]  /*01d0*/  IADD3 R6, P0, PT, R6, UR14, RZ ;  /* 0x0000000e06067c10 */ /* 0x000fc8000ff1e0ff */
[----:B------:R-:W-:-:S05]  /*01e0*/  IADD3.X R7, PT, PT, R0, UR15, RZ, P0, !PT ;  /* 0x0000000f00077c10 */ /* 0x000fca00087fe4ff */
[----:B------:R-:W3:Y:S01]  /*01f0*/  LDG.E R11, desc[UR4][R6.64] ;  /* 0x00000004060b7981 */ /* 0x000ee2000c1e1900 */
[----:B--2---:R-:W0:Y:S02]  /*0200*/  F2F.F64.F32 R2, R2 ;  /* 0x0000000200027310 */ /* 0x004e240000201800 */
[----:B0-----:R-:W-:-:S08]  /*0210*/  DADD R4, -R2, 1 ;  /* 0x3ff0000002047429 */ /* 0x001fd00000000100 */
[----:B------:R-:W-:-:S10]  /*0220*/  DMUL R4, R2, R4 ;  /* 0x0000000402047228 */ /* 0x000fd40000000000 */
[----:B------:R-:W3:Y:S02]  /*0230*/  F2F.F32.F64 R4, R4 ;  /* 0x0000000400047310 */ /* 0x000ee40000301000 */
[----:B---3--:R-:W-:-:S05]  /*0240*/  FMUL R11, R4, R11 ;  /* 0x0000000b040b7220 */ /* 0x008fca0000400000 */
[----:B------:R-:W-:Y:S01]  /*0250*/  STG.E desc[UR4][R6.64], R11 ;  /* 0x0000000b06007986 */ /* 0x000fe2000c101904 */
[----:B------:R-:W-:Y:S05]  /*0260*/  EXIT ;  /* 0x000000000000794d */ /* 0x000fea0003800000 */
.L_x_0:
[----:B------:R-:W-:-:S00]  /*0270*/  BRA `(.L_x_0) ;  /* 0xfffffffc00fc7947 */ /* 0x000fc0000383ffff */
[----:B------:R-:W-:-:S00]  /*0280*/  NOP ;  /* 0x0000000000007918 */ /* 0x000fc00000000000 */
[----:B------:R-:W-:-:S00]  /*0290*/  NOP ;  /* 0x0000000000007918 */ /* 0x000fc00000000000 */
[----:B------:R-:W-:-:S00]  /*02a0*/  NOP ;  /* 0x0000000000007918 */ /* 0x000fc00000000000 */
[----:B------:R-:W-:-:S00]  /*02b0*/  NOP ;  /* 0x0000000000007918 */ /* 0x000fc00000000000 */
[----:B------:R-:W-:-:S00]  /*02c0*/  NOP ;  /* 0x0000000000007918 */ /* 0x000fc00000000000 */
[----:B------:R-:W-:-:S00]  /*02d0*/  NOP ;  /* 0x0000000000007918 */ /* 0x000fc00000000000 */
[----:B------:R-:W-:-:S00]  /*02e0*/  NOP ;  /* 0x0000000000007918 */ /* 0x000fc00000000000 */
[----:B------:R-:W-:-:S00]  /*02f0*/  NOP ;  /* 0x0000000000007918 */ /* 0x000fc00000000000 */
.L_x_172:


//--------------------- .text.tanh_backward_double --------------------------
	.section	.text.tanh_backward_double,"ax",@progbits
	.align	128
        .global         tanh_backward_double
        .type           tanh_backward_double,@function
        .size           tanh_backward_double,(.L_x_158 - tanh_backward_double)
        .other          tanh_backward_double,@"STO_CUDA_ENTRY STV_DEFAULT"
tanh_backward_double:
.text.tanh_backward_double:
        /* <DEDUP_REMOVED lines=17> */
[----:B------:R-:W0:Y:S02]  /*0110*/  LDCU.64 UR6, c[0x0][0x380] ;  /* 0x00007000ff0677ac */ /* 0x000e240008000a00 */
        /* <DEDUP_REMOVED lines=11> */
[----:B------:R-:W-:Y:S01]  /*01d0*/  BSSY.RECONVERGENT B0, `(.L_x_1) ;  /* 0x0000018000007945 */ /* 0x000fe20003800200 */
[C---:B--2---:R-:W-:Y:S01]  /*01e0*/  FMUL R3, R6.reuse, 1.4426950216293334961 ;  /* 0x3fb8aa3b06037820 */ /* 0x044fe20000400000 */
[----:B------:R-:W-:-:S04]  /*01f0*/  FMUL R5, R6, -1.4426950216293334961 ;  /* 0xbfb8aa3b06057820 */ /* 0x000fc80000400000 */
[----:B------:R-:W-:Y:S02]  /*0200*/  FSETP.GEU.AND P0, PT, R3, -126, PT ;  /* 0xc2fc00000300780b */ /* 0x000fe40003f0e000 */
[----:B------:R-:W-:-:S11]  /*0210*/  FSETP.GEU.AND P1, PT, R5, -126, PT ;  /* 0xc2fc00000500780b */ /* 0x000fd60003f2e000 */
[----:B------:R-:W-:Y:S02]  /*0220*/  @!P0 FMUL R3, R3, 0.5 ;  /* 0x3f00000003038820 */ /* 0x000fe40000400000 */
[----:B------:R-:W-:Y:S02]  /*0230*/  @!P1 FMUL R5, R5, 0.5 ;  /* 0x3f00000005059820 */ /* 0x000fe40000400000 */
[----:B------:R-:W0:Y:S08]  /*0240*/  MUFU.EX2 R0, R3 ;  /* 0x0000000300007308 */ /* 0x000e300000000800 */
[----:B------:R-:W1:Y:S01]  /*0250*/  MUFU.EX2 R9, R5 ;  /* 0x0000000500097308 */ /* 0x000e620000000800 */
[----:B0-----:R-:W-:Y:S01]  /*0260*/  @!P0 FMUL R0, R0, R0 ;  /* 0x0000000000008220 */ /* 0x001fe20000400000 */
[----:B-1----:R-:W-:-:S04]  /*0270*/  @!P1 FMUL R9, R9, R9 ;  /* 0x0000000909099220 */ /* 0x002fc80000400000 */
[C-C-:B------:R-:W-:Y:S01]  /*0280*/  FADD R3, R0.reuse, R9.reuse ;  /* 0x0000000900037221 */ /* 0x140fe20000000000 */
[----:B------:R-:W-:-:S03]  /*0290*/  FADD R0, R0, -R9 ;  /* 0x8000000900007221 */ /* 0x000fc60000000000 */
[----:B------:R-:W0:Y:S08]  /*02a0*/  MUFU.RCP R6, R3 ;  /* 0x0000000300067308 */ /* 0x000e300000001000 */
[----:B------:R-:W1:Y:S01]  /*02b0*/  FCHK P0, R0, R3 ;  /* 0x0000000300007302 */ /* 0x000e620000000000 */
[----:B0-----:R-:W-:-:S04]  /*02c0*/  FFMA R7, -R3, R6, 1 ;  /* 0x3f80000003077423 */ /* 0x001fc80000000106 */
[----:B------:R-:W-:-:S04]  /*02d0*/  FFMA R7, R6, R7, R6 ;  /* 0x0000000706077223 */ /* 0x000fc80000000006 */
[----:B------:R-:W-:-:S04]  /*02e0*/  FFMA R6, R0, R7, RZ ;  /* 0x0000000700067223 */ /* 0x000fc800000000ff */
[----:B------:R-:W-:-:S04]  /*02f0*/  FFMA R8, -R3, R6, R0 ;  /* 0x0000000603087223 */ /* 0x000fc80000000100 */
[----:B------:R-:W-:Y:S01]  /*0300*/  FFMA R6, R7, R8, R6 ;  /* 0x0000000807067223 */ /* 0x000fe20000000006 */
[----:B-1----:R-:W-:Y:S06]  /*0310*/  @!P0 BRA `(.L_x_2) ;  /* 0x00000000000c8947 */ /* 0x002fec0003800000 */
[----:B------:R-:W-:-:S07]  /*0320*/  MOV R6, 0x340 ;  /* 0x0000034000067802 */ /* 0x000fce0000000f00 */
[----:B------:R-:W-:Y:S05]  /*0330*/  CALL.REL.NOINC `($__internal_0_$__cuda_sm3x_div_rn_noftz_f32_slowpath) ;  /* 0x0000000000287944 */ /* 0x000fea0003c00000 */
[----:B------:R-:W-:-:S07]  /*0340*/  IMAD.MOV.U32 R6, RZ, RZ, R0 ;  /* 0x000000ffff067224 */ /* 0x000fce00078e0000 */
.L_x_2:
[----:B------:R-:W-:Y:S05]  /*0350*/  BSYNC.RECONVERGENT B0 ;  /* 0x0000000000007941 */ /* 0x000fea0003800200 */
.L_x_1:
[----:B------:R-:W0:Y:S02]  /*0360*/  LDCU.64 UR6, c[0x0][0x388] ;  /* 0x00007100ff0677ac */ /* 0x000e240008000a00 */
[----:B0-----:R-:W-:-:S04]  /*0370*/  IADD3 R4, P0, PT, R4, UR6, RZ ;  /* 0x0000000604047c10 */ /* 0x001fc8000ff1e0ff */
[----:B------:R-:W-:-:S05]  /*0380*/  IADD3.X R5, PT, PT, R2, UR7, RZ, P0, !PT ;  /* 0x0000000702057c10 */ /* 0x000fca00087fe4ff */
[----:B------:R-:W2:Y:S01]  /*0390*/  LDG.E R3, desc[UR4][R4.64] ;  /* 0x0000000404037981 */ /* 0x000ea2000c1e1900 */
[----:B------:R-:W-:-:S04]  /*03a0*/  FFMA R6, -R6, R6, 1 ;  /* 0x3f80000006067423 */ /* 0x000fc80000000106 */
[----:B--2---:R-:W-:-:S05]  /*03b0*/  FMUL R3, R6, R3 ;  /* 0x0000000306037220 */ /* 0x004fca0000400000 */
[----:B------:R-:W-:Y:S01]  /*03c0*/  STG.E desc[UR4][R4.64], R3 ;  /* 0x0000000304007986 */ /* 0x000fe2000c101904 */
[----:B------:R-:W-:Y:S05]  /*03d0*/  EXIT ;  /* 0x000000000000794d */ /* 0x000fea0003800000 */
        .weak           $__internal_0_$__cuda_sm3x_div_rn_noftz_f32_slowpath
        .type           $__internal_0_$__cuda_sm3x_div_rn_noftz_f32_slowpath,@function
        .size           $__internal_0_$__cuda_sm3x_div_rn_noftz_f32_slowpath,(.L_x_158 - $__internal_0_$__cuda_sm3x_div_rn_noftz_f32_slowpath)
$__internal_0_$__cuda_sm3x_div_rn_noftz_f32_slowpath:
[--C-:B------:R-:W-:Y:S01]  /*03e0*/  SHF.R.U32.HI R7, RZ, 0x17, R3.reuse ;  /* 0x00000017ff077819 */ /* 0x100fe20000011603 */
[----:B------:R-:W-:Y:S01]  /*03f0*/  BSSY.RECONVERGENT B1, `(.L_x_3) ;  /* 0x0000064000017945 */ /* 0x000fe20003800200 */
[--C-:B------:R-:W-:Y:S01]  /*0400*/  SHF.R.U32.HI R5, RZ, 0x17, R0.reuse ;  /* 0x00000017ff057819 */ /* 0x100fe20000011600 */
[----:B------:R-:W-:Y:S01]  /*0410*/  IMAD.MOV.U32 R8, RZ, RZ, R0 ;  /* 0x000000ffff087224 */ /* 0x000fe200078e0000 */
[----:B------:R-:W-:Y:S01]  /*0420*/  LOP3.LUT R7, R7, 0xff, RZ, 0xc0, !PT ;  /* 0x000000ff07077812 */ /* 0x000fe200078ec0ff */
[----:B------:R-:W-:Y:S01]  /*0430*/  IMAD.MOV.U32 R9, RZ, RZ, R3 ;  /* 0x000000ffff097224 */ /* 0x000fe200078e0003 */
[----:B------:R-:W-:-:S03]  /*0440*/  LOP3.LUT R5, R5, 0xff, RZ, 0xc0, !PT ;  /* 0x000000ff05057812 */ /* 0x000fc600078ec0ff */
[----:B------:R-:W-:Y:S02]  /*0450*/  VIADD R12, R7, 0xffffffff ;  /* 0xffffffff070c7836 */ /* 0x000fe40000000000 */
[----:B------:R-:W-:-:S03]  /*0460*/  VIADD R11, R5, 0xffffffff ;  /* 0xffffffff050b7836 */ /* 0x000fc60000000000 */
[----:B------:R-:W-:-:S04]  /*0470*/  ISETP.GT.U32.AND P0, PT, R12, 0xfd, PT ;  /* 0x000000fd0c00780c */ /* 0x000fc80003f04070 */
[----:B------:R-:W-:-:S13]  /*0480*/  ISETP.GT.U32.OR P0, PT, R11, 0xfd, P0 ;  /* 0x000000fd0b00780c */ /* 0x000fda0000704470 */
[----:B------:R-:W-:Y:S01]  /*0490*/  @!P0 IMAD.MOV.U32 R10, RZ, RZ, RZ ;  /* 0x000000ffff0a8224 */ /* 0x000fe200078e00ff */
[----:B------:R-:W-:Y:S06]  /*04a0*/  @!P0 BRA `(.L_x_4) ;  /* 0x00000000005c8947 */ /* 0x000fec0003800000 */
[----:B------:R-:W-:Y:S02]  /*04b0*/  FSETP.GTU.FTZ.AND P0, PT, |R0|, +INF , PT ;  /* 0x7f8000000000780b */ /* 0x000fe40003f1c200 */
[----:B------:R-:W-:-:S04]  /*04c0*/  FSETP.GTU.FTZ.AND P1, PT, |R3|, +INF , PT ;  /* 0x7f8000000300780b */ /* 0x000fc80003f3c200 */
[----:B------:R-:W-:-:S13]  /*04d0*/  PLOP3.LUT P0, PT, P0, P1, PT, 0xf8, 0x8f ;  /* 0x00000000008f781c */ /* 0x000fda0000703f70 */
[----:B------:R-:W-:Y:S05]  /*04e0*/  @P0 BRA `(.L_x_5) ;  /* 0x00000004004c0947 */ /* 0x000fea0003800000 */
[----:B------:R-:W-:-:S13]  /*04f0*/  LOP3.LUT P0, RZ, R9, 0x7fffffff, R8, 0xc8, !PT ;  /* 0x7fffffff09ff7812 */ /* 0x000fda000780c808 */
[----:B------:R-:W-:Y:S05]  /*0500*/  @!P0 BRA `(.L_x_6) ;  /* 0x00000004003c8947 */ /* 0x000fea0003800000 */
[C---:B------:R-:W-:Y:S02]  /*0510*/  FSETP.NEU.FTZ.AND P2, PT, |R0|.reuse, +INF , PT ;  /* 0x7f8000000000780b */ /* 0x040fe40003f5d200 */
[----:B------:R-:W-:Y:S02]  /*0520*/  FSETP.NEU.FTZ.AND P1, PT, |R3|, +INF , PT ;  /* 0x7f8000000300780b */ /* 0x000fe40003f3d200 */
[----:B------:R-:W-:-:S11]  /*0530*/  FSETP.NEU.FTZ.AND P0, PT, |R0|, +INF , PT ;  /* 0x7f8000000000780b */ /* 0x000fd60003f1d200 */
[----:B------:R-:W-:Y:S05]  /*0540*/  @!P1 BRA !P2, `(.L_x_6) ;  /* 0x00000004002c9947 */ /* 0x000fea0005000000 */
[----:B------:R-:W-:-:S04]  /*0550*/  LOP3.LUT P2, RZ, R8, 0x7fffffff, RZ, 0xc0, !PT ;  /* 0x7fffffff08ff7812 */ /* 0x000fc8000784c0ff */
[----:B------:R-:W-:-:S13]  /*0560*/  PLOP3.LUT P1, PT, P1, P2, PT, 0x2f, 0xf2 ;  /* 0x0000000000f2781c */ /* 0x000fda0000f24577 */
[----:B------:R-:W-:Y:S05]  /*0570*/  @P1 BRA `(.L_x_7) ;  /* 0x0000000400181947 */ /* 0x000fea0003800000 */
[----:B------:R-:W-:-:S04]  /*0580*/  LOP3.LUT P1, RZ, R9, 0x7fffffff, RZ, 0xc0, !PT ;  /* 0x7fffffff09ff7812 */ /* 0x000fc8000782c0ff */
[----:B------:R-:W-:-:S13]  /*0590*/  PLOP3.LUT P0, PT, P0, P1, PT, 0x2f, 0xf2 ;  /* 0x0000000000f2781c */ /* 0x000fda0000702577 */
[----:B------:R-:W-:Y:S05]  /*05a0*/  @P0 BRA `(.L_x_8) ;  /* 0x0000000400000947 */ /* 0x000fea0003800000 */
[----:B------:R-:W-:Y:S02]  /*05b0*/  ISETP.GE.AND P0, PT, R11, RZ, PT ;  /* 0x000000ff0b00720c */ /* 0x000fe40003f06270 */
[----:B------:R-:W-:-:S11]  /*05c0*/  ISETP.GE.AND P1, PT, R12, RZ, PT ;  /* 0x000000ff0c00720c */ /* 0x000fd60003f26270 */
[----:B------:R-:W-:Y:S02]  /*05d0*/  @P0 IMAD.MOV.U32 R10, RZ, RZ, RZ ;  /* 0x000000ffff0a0224 */ /* 0x000fe400078e00ff */
[----:B------:R-:W-:Y:S01]  /*05e0*/  @!P0 FFMA R8, R0, 1.84467440737095516160e+19, RZ ;  /* 0x5f80000000088823 */ /* 0x000fe200000000ff */
[----:B------:R-:W-:Y:S02]  /*05f0*/  @!P0 IMAD.MOV.U32 R10, RZ, RZ, -0x40 ;  /* 0xffffffc0ff0a8424 */ /* 0x000fe400078e00ff */
[----:B------:R-:W-:Y:S02]  /*0600*/  @!P1 FFMA R9, R3, 1.84467440737095516160e+19, RZ ;  /* 0x5f80000003099823 */ /* 0x000fe400000000ff */
[----:B------:R-:W-:-:S07]  /*0610*/  @!P1 VIADD R10, R10, 0x40 ;  /* 0x000000400a0a9836 */ /* 0x000fce0000000000 */
.L_x_4:
[----:B------:R-:W-:Y:S01]  /*0620*/  LEA R0, R7, 0xc0800000, 0x17 ;  /* 0xc080000007007811 */ /* 0x000fe200078eb8ff */
[----:B------:R-:W-:Y:S01]  /*0630*/  VIADD R5, R5, 0xffffff81 ;  /* 0xffffff8105057836 */ /* 0x000fe20000000000 */
[----:B------:R-:W-:Y:S03]  /*0640*/  BSSY.RECONVERGENT B2, `(.L_x_9) ;  /* 0x0000035000027945 */ /* 0x000fe60003800200 */
[----:B------:R-:W-:Y:S02]  /*0650*/  IMAD.IADD R9, R9, 0x1, -R0 ;  /* 0x0000000109097824 */ /* 0x000fe400078e0a00 */
[C---:B------:R-:W-:Y:S01]  /*0660*/  IMAD R0, R5.reuse, -0x800000, R8 ;  /* 0xff80000005007824 */ /* 0x040fe200078e0208 */
[----:B------:R-:W-:Y:S01]  /*0670*/  IADD3 R5, PT, PT, R5, 0x7f, -R7 ;  /* 0x0000007f05057810 */ /* 0x000fe20007ffe807 */
[----:B------:R-:W0:Y:S01]  /*0680*/  MUFU.RCP R3, R9 ;  /* 0x0000000900037308 */ /* 0x000e220000001000 */
[----:B------:R-:W-:-:S03]  /*0690*/  FADD.FTZ R11, -R9, -RZ ;  /* 0x800000ff090b7221 */ /* 0x000fc60000010100 */
[----:B------:R-:W-:Y:S02]  /*06a0*/  IMAD.IADD R5, R5, 0x1, R10 ;  /* 0x0000000105057824 */ /* 0x000fe400078e020a */
[----:B0-----:R-:W-:-:S04]  /*06b0*/  FFMA R12, R3, R11, 1 ;  /* 0x3f800000030c7423 */ /* 0x001fc8000000000b */
[----:B------:R-:W-:-:S04]  /*06c0*/  FFMA R12, R3, R12, R3 ;  /* 0x0000000c030c7223 */ /* 0x000fc80000000003 */
[----:B------:R-:W-:-:S04]  /*06d0*/  FFMA R3, R0, R12, RZ ;  /* 0x0000000c00037223 */ /* 0x000fc800000000ff */
[----:B------:R-:W-:-:S04]  /*06e0*/  FFMA R8, R11, R3, R0 ;  /* 0x000000030b087223 */ /* 0x000fc80000000000 */
[----:B------:R-:W-:-:S04]  /*06f0*/  FFMA R13, R12, R8, R3 ;  /* 0x000000080c0d7223 */ /* 0x000fc80000000003 */
[----:B------:R-:W-:-:S04]  /*0700*/  FFMA R8, R11, R13, R0 ;  /* 0x0000000d0b087223 */ /* 0x000fc80000000000 */
[----:B------:R-:W-:-:S05]  /*0710*/  FFMA R0, R12, R8, R13 ;  /* 0x000000080c007223 */ /* 0x000fca000000000d */
[----:B------:R-:W-:-:S04]  /*0720*/  SHF.R.U32.HI R3, RZ, 0x17, R0 ;  /* 0x00000017ff037819 */ /* 0x000fc80000011600 */
[----:B------:R-:W-:-:S05]  /*0730*/  LOP3.LUT R3, R3, 0xff, RZ, 0xc0, !PT ;  /* 0x000000ff03037812 */ /* 0x000fca00078ec0ff */
[----:B------:R-:W-:-:S04]  /*0740*/  IMAD.IADD R7, R3, 0x1, R5 ;  /* 0x0000000103077824 */ /* 0x000fc800078e0205 */
[----:B------:R-:W-:-:S05]  /*0750*/  VIADD R3, R7, 0xffffffff ;  /* 0xffffffff07037836 */ /* 0x000fca0000000000 */
[----:B------:R-:W-:-:S13]  /*0760*/  ISETP.GE.U32.AND P0, PT, R3, 0xfe, PT ;  /* 0x000000fe0300780c */ /* 0x000fda0003f06070 */
[----:B------:R-:W-:Y:S05]  /*0770*/  @!P0 BRA `(.L_x_10) ;  /* 0x0000000000808947 */ /* 0x000fea0003800000 */
[----:B------:R-:W-:-:S13]  /*0780*/  ISETP.GT.AND P0, PT, R7, 0xfe, PT ;  /* 0x000000fe0700780c */ /* 0x000fda0003f04270 */
[----:B------:R-:W-:Y:S05]  /*0790*/  @P0 BRA `(.L_x_11) ;  /* 0x00000000006c0947 */ /* 0x000fea0003800000 */
[----:B------:R-:W-:-:S13]  /*07a0*/  ISETP.GE.AND P0, PT, R7, 0x1, PT ;  /* 0x000000010700780c */ /* 0x000fda0003f06270 */
[----:B------:R-:W-:Y:S05]  /*07b0*/  @P0 BRA `(.L_x_12) ;  /* 0x0000000000740947 */ /* 0x000fea0003800000 */
[----:B------:R-:W-:Y:S02]  /*07c0*/  ISETP.GE.AND P0, PT, R7, -0x18, PT ;  /* 0xffffffe80700780c */ /* 0x000fe40003f06270 */
[----:B------:R-:W-:-:S11]  /*07d0*/  LOP3.LUT R0, R0, 0x80000000, RZ, 0xc0, !PT ;  /* 0x8000000000007812 */ /* 0x000fd600078ec0ff */
[----:B------:R-:W-:Y:S05]  /*07e0*/  @!P0 BRA `(.L_x_12) ;  /* 0x0000000000688947 */ /* 0x000fea0003800000 */
[CC--:B------:R-:W-:Y:S01]  /*07f0*/  FFMA.RZ R3, R12.reuse, R8.reuse, R13 ;  /* 0x000000080c037223 */ /* 0x0c0fe2000000c00d */
[C---:B------:R-:W-:Y:S01]  /*0800*/  VIADD R10, R7.reuse, 0x20 ;  /* 0x00000020070a7836 */ /* 0x040fe20000000000 */
[C---:B------:R-:W-:Y:S02]  /*0810*/  ISETP.NE.AND P2, PT, R7.reuse, RZ, PT ;  /* 0x000000ff0700720c */ /* 0x040fe40003f45270 */
[----:B------:R-:W-:Y:S01]  /*0820*/  ISETP.NE.AND P1, PT, R7, RZ, PT ;  /* 0x000000ff0700720c */ /* 0x000fe20003f25270 */
[----:B------:R-:W-:Y:S01]  /*0830*/  IMAD.MOV R7, RZ, RZ, -R7 ;  /* 0x000000ffff077224 */ /* 0x000fe200078e0a07 */
[----:B------:R-:W-:Y:S01]  /*0840*/  LOP3.LUT R5, R3, 0x7fffff, RZ, 0xc0, !PT ;  /* 0x007fffff03057812 */ /* 0x000fe200078ec0ff */
[CCC-:B------:R-:W-:Y:S01]  /*0850*/  FFMA.RP R3, R12.reuse, R8.reuse, R13.reuse ;  /* 0x000000080c037223 */ /* 0x1c0fe2000000800d */
[----:B------:R-:W-:Y:S02]  /*0860*/  FFMA.RM R8, R12, R8, R13 ;  /* 0x000000080c087223 */ /* 0x000fe4000000400d */
[----:B------:R-:W-:-:S03]  /*0870*/  LOP3.LUT R5, R5, 0x800000, RZ, 0xfc, !PT ;  /* 0x0080000005057812 */ /* 0x000fc600078efcff */
[----:B------:R-:W-:Y:S02]  /*0880*/  FSETP.NEU.FTZ.AND P0, PT, R3, R8, PT ;  /* 0x000000080300720b */ /* 0x000fe40003f1d000 */
[----:B------:R-:W-:Y:S02]  /*0890*/  SHF.L.U32 R10, R5, R10, RZ ;  /* 0x0000000a050a7219 */ /* 0x000fe400000006ff */
[----:B------:R-:W-:Y:S02]  /*08a0*/  SEL R8, R7, RZ, P2 ;  /* 0x000000ff07087207 */ /* 0x000fe40001000000 */
[----:B------:R-:W-:Y:S02]  /*08b0*/  ISETP.NE.AND P1, PT, R10, RZ, P1 ;  /* 0x000000ff0a00720c */ /* 0x000fe40000f25270 */
[----:B------:R-:W-:Y:S02]  /*08c0*/  SHF.R.U32.HI R8, RZ, R8, R5 ;  /* 0x00000008ff087219 */ /* 0x000fe40000011605 */
[----:B------:R-:W-:-:S02]  /*08d0*/  PLOP3.LUT P0, PT, P0, P1, PT, 0xf8, 0x8f ;  /* 0x00000000008f781c */ /* 0x000fc40000703f70 */
[----:B------:R-:W-:Y:S02]  /*08e0*/  SHF.R.U32.HI R10, RZ, 0x1, R8 ;  /* 0x00000001ff0a7819 */ /* 0x000fe40000011608 */
[----:B------:R-:W-:-:S04]  /*08f0*/  SEL R3, RZ, 0x1, !P0 ;  /* 0x00000001ff037807 */ /* 0x000fc80004000000 */
[----:B------:R-:W-:-:S04]  /*0900*/  LOP3.LUT R3, R3, 0x1, R10, 0xf8, !PT ;  /* 0x0000000103037812 */ /* 0x000fc800078ef80a */
[----:B------:R-:W-:-:S05]  /*0910*/  LOP3.LUT R3, R3, R8, RZ, 0xc0, !PT ;  /* 0x0000000803037212 */ /* 0x000fca00078ec0ff */
[----:B------:R-:W-:-:S05]  /*0920*/  IMAD.IADD R3, R10, 0x1, R3 ;  /* 0x000000010a037824 */ /* 0x000fca00078e0203 */
[----:B------:R-:W-:Y:S01]  /*0930*/  LOP3.LUT R0, R3, R0, RZ, 0xfc, !PT ;  /* 0x0000000003007212 */ /* 0x000fe200078efcff */
[----:B------:R-:W-:Y:S06]  /*0940*/  BRA `(.L_x_12) ;  /* 0x0000000000107947 */ /* 0x000fec0003800000 */
.L_x_11:
[----:B------:R-:W-:-:S04]  /*0950*/  LOP3.LUT R0, R0, 0x80000000, RZ, 0xc0, !PT ;  /* 0x8000000000007812 */ /* 0x000fc800078ec0ff */
[----:B------:R-:W-:Y:S01]  /*0960*/  LOP3.LUT R0, R0, 0x7f800000, RZ, 0xfc, !PT ;  /* 0x7f80000000007812 */ /* 0x000fe200078efcff */
[----:B------:R-:W-:Y:S06]  /*0970*/  BRA `(.L_x_12) ;  /* 0x0000000000047947 */ /* 0x000fec0003800000 */
.L_x_10:
[----:B------:R-:W-:-:S07]  /*0980*/  IMAD R0, R5, 0x800000, R0 ;  /* 0x0080000005007824 */ /* 0x000fce00078e0200 */
.L_x_12:
[----:B------:R-:W-:Y:S05]  /*0990*/  BSYNC.RECONVERGENT B2 ;  /* 0x0000000000027941 */ /* 0x000fea0003800200 */
.L_x_9:
[----:B------:R-:W-:Y:S05]  /*09a0*/  BRA `(.L_x_13) ;  /* 0x0000000000207947 */ /* 0x000fea0003800000 */
.L_x_8:
[----:B------:R-:W-:-:S04]  /*09b0*/  LOP3.LUT R0, R9, 0x80000000, R8, 0x48, !PT ;  /* 0x8000000009007812 */ /* 0x000fc800078e4808 */
[----:B------:R-:W-:Y:S01]  /*09c0*/  LOP3.LUT R0, R0, 0x7f800000, RZ, 0xfc, !PT ;  /* 0x7f80000000007812 */ /* 0x000fe200078efcff */
[----:B------:R-:W-:Y:S06]  /*09d0*/  BRA `(.L_x_13) ;  /* 0x0000000000147947 */ /* 0x000fec0003800000 */
.L_x_7:
[----:B------:R-:W-:Y:S01]  /*09e0*/  LOP3.LUT R0, R9, 0x80000000, R8, 0x48, !PT ;  /* 0x8000000009007812 */ /* 0x000fe200078e4808 */
[----:B------:R-:W-:Y:S06]  /*09f0*/  BRA `(.L_x_13) ;  /* 0x00000000000c7947 */ /* 0x000fec0003800000 */
.L_x_6:
[----:B------:R-:W0:Y:S01]  /*0a00*/  MUFU.RSQ R0, -QNAN ;  /* 0xffc0000000007908 */ /* 0x000e220000001400 */
[----:B------:R-:W-:Y:S05]  /*0a10*/  BRA `(.L_x_13) ;  /* 0x0000000000047947 */ /* 0x000fea0003800000 */
.L_x_5:
[----:B------:R-:W-:-:S07]  /*0a20*/  FADD.FTZ R0, R0, R3 ;  /* 0x0000000300007221 */ /* 0x000fce0000010000 */
.L_x_13:
[----:B------:R-:W-:Y:S05]  /*0a30*/  BSYNC.RECONVERGENT B1 ;  /* 0x0000000000017941 */ /* 0x000fea0003800200 */
.L_x_3:
[----:B------:R-:W-:-:S04]  /*0a40*/  IMAD.MOV.U32 R7, RZ, RZ, 0x0 ;  /* 0x00000000ff077424 */ /* 0x000fc800078e00ff */
[----:B0-----:R-:W-:Y:S05]  /*0a50*/  RET.REL.NODEC R6 `(tanh_backward_double) ;  /* 0xfffffff406687950 */ /* 0x001fea0003c3ffff */
.L_x_14:
        /* <DEDUP_REMOVED lines=10> */
.L_x_158:


//--------------------- .text.swish_backward_double --------------------------
	.section	.text.swish_backward_double,"ax",@progbits
	.align	128
        .global         swish_backward_double
        .type           swish_backward_double,@function
        .size           swish_backward_double,(.L_x_159 - swish_backward_double)
        .other          swish_backward_double,@"STO_CUDA_ENTRY STV_DEFAULT"
swish_backward_double:
.text.swish_backward_double:
        /* <DEDUP_REMOVED lines=30> */
[----:B--2---:R-:W-:-:S05]  /*01e0*/  FMUL R14, R3, -1.4426950216293334961 ;  /* 0xbfb8aa3b030e7820 */ /* 0x004fca0000400000 */
[----:B------:R-:W-:-:S13]  /*01f0*/  FSETP.GEU.AND P0, PT, R14, -126, PT ;  /* 0xc2fc00000e00780b */ /* 0x000fda0003f0e000 */
[----:B------:R-:W-:-:S04]  /*0200*/  @!P0 FMUL R14, R14, 0.5 ;  /* 0x3f0000000e0e8820 */ /* 0x000fc80000400000 */
[----:B------:R-:W0:Y:S02]  /*0210*/  MUFU.EX2 R15, R14 ;  /* 0x0000000e000f7308 */ /* 0x000e240000000800 */
[----:B0-----:R-:W-:-:S06]  /*0220*/  @!P0 FMUL R15, R15, R15 ;  /* 0x0000000f0f0f8220 */ /* 0x001fcc0000400000 */
[----:B------:R-:W0:Y:S02]  /*0230*/  F2F.F64.F32 R4, R15 ;  /* 0x0000000f00047310 */ /* 0x000e240000201800 */
[----:B0-----:R-:W-:-:S06]  /*0240*/  DADD R8, R4, 1 ;  /* 0x3ff0000004087429 */ /* 0x001fcc0000000000 */
[----:B------:R-:W0:Y:S04]  /*0250*/  MUFU.RCP64H R7, R9 ;  /* 0x0000000900077308 */ /* 0x000e280000001800 */
[----:B------:R-:W-:-:S05]  /*0260*/  VIADD R6, R9, 0x300402 ;  /* 0x0030040209067836 */ /* 0x000fca0000000000 */
[----:B------:R-:W-:Y:S01]  /*0270*/  FSETP.GEU.AND P0, PT, |R6|, 5.8789094863358348022e-39, PT ;  /* 0x004004020600780b */ /* 0x000fe20003f0e200 */
[----:B0-----:R-:W-:-:S08]  /*0280*/  DFMA R4, -R8, R6, 1 ;  /* 0x3ff000000804742b */ /* 0x001fd00000000106 */
[----:B------:R-:W-:-:S08]  /*0290*/  DFMA R4, R4, R4, R4 ;  /* 0x000000040404722b */ /* 0x000fd00000000004 */
[----:B------:R-:W-:Y:S02]  /*02a0*/  DFMA R10, R6, R4, R6 ;  /* 0x00000004060a722b */ /* 0x000fe40000000006 */
[----:B------:R0:W1:Y:S06]  /*02b0*/  F2F.F64.F32 R4, R3 ;  /* 0x0000000300047310 */ /* 0x00006c0000201800 */
[----:B------:R-:W-:-:S08]  /*02c0*/  DFMA R12, -R8, R10, 1 ;  /* 0x3ff00000080c742b */ /* 0x000fd0000000010a */
[----:B------:R-:W-:Y:S01]  /*02d0*/  DFMA R10, R10, R12, R10 ;  /* 0x0000000c0a0a722b */ /* 0x000fe2000000000a */
[----:B01----:R-:W-:Y:S10]  /*02e0*/  @P0 BRA `(.L_x_16) ;  /* 0x0000000000100947 */ /* 0x003ff40003800000 */
[----:B------:R-:W-:Y:S02]  /*02f0*/  LOP3.LUT R3, R9, 0x7fffffff, RZ, 0xc0, !PT ;  /* 0x7fffffff09037812 */ /* 0x000fe400078ec0ff */
[----:B------:R-:W-:-:S03]  /*0300*/  MOV R6, 0x330 ;  /* 0x0000033000067802 */ /* 0x000fc60000000f00 */
[----:B------:R-:W-:-:S07]  /*0310*/  VIADD R12, R3, 0xfff00000 ;  /* 0xfff00000030c7836 */ /* 0x000fce0000000000 */
[----:B------:R-:W-:Y:S05]  /*0320*/  CALL.REL.NOINC `($__internal_1_$__cuda_sm20_dblrcp_rn_slowpath_v3) ;  /* 0x0000000000287944 */ /* 0x000fea0003c00000 */
.L_x_16:
[----:B------:R-:W-:Y:S05]  /*0330*/  BSYNC.RECONVERGENT B0 ;  /* 0x0000000000007941 */ /* 0x000fea0003800200 */
.L_x_15:
[----:B------:R-:W-:Y:S01]  /*0340*/  DMUL R4, R4, R10 ;  /* 0x0000000a04047228 */ /* 0x000fe20000000000 */
[----:B------:R-:W0:Y:S07]  /*0350*/  LDCU.64 UR6, c[0x0][0x388] ;  /* 0x00007100ff0677ac */ /* 0x000e2e0008000a00 */
[----:B------:R-:W-:-:S08]  /*0360*/  DADD R6, -R4, 1 ;  /* 0x3ff0000004067429 */ /* 0x000fd00000000100 */
[----:B------:R-:W-:Y:S01]  /*0370*/  DFMA R6, R6, R10, R4 ;  /* 0x0000000a0606722b */ /* 0x000fe20000000004 */
[----:B0-----:R-:W-:-:S04]  /*0380*/  IADD3 R2, P0, PT, R2, UR6, RZ ;  /* 0x0000000602027c10 */ /* 0x001fc8000ff1e0ff */
[----:B------:R-:W-:-:S05]  /*0390*/  IADD3.X R3, PT, PT, R0, UR7, RZ, P0, !PT ;  /* 0x0000000700037c10 */ /* 0x000fca00087fe4ff */
[----:B------:R-:W0:Y:S02]  /*03a0*/  F2F.F32.F64 R7, R6 ;  /* 0x0000000600077310 */ /* 0x000e240000301000 */
[----:B0-----:R-:W-:Y:S01]  /*03b0*/  STG.E desc[UR4][R2.64], R7 ;  /* 0x0000000702007986 */ /* 0x001fe2000c101904 */
[----:B------:R-:W-:Y:S05]  /*03c0*/  EXIT ;  /* 0x000000000000794d */ /* 0x000fea0003800000 */
        .weak           $__internal_1_$__cuda_sm20_dblrcp_rn_slowpath_v3
        .type           $__internal_1_$__cuda_sm20_dblrcp_rn_slowpath_v3,@function
        .size           $__internal_1_$__cuda_sm20_dblrcp_rn_slowpath_v3,(.L_x_159 - $__internal_1_$__cuda_sm20_dblrcp_rn_slowpath_v3)
$__internal_1_$__cuda_sm20_dblrcp_rn_slowpath_v3:
[----:B------:R-:W-:Y:S01]  /*03d0*/  DSETP.GTU.AND P0, PT, |R8|, +INF , PT ;  /* 0x7ff000000800742a */ /* 0x000fe20003f0c200 */
[----:B------:R-:W-:-:S13]  /*03e0*/  BSSY.RECONVERGENT B1, `(.L_x_17) ;  /* 0x0000023000017945 */ /* 0x000fda0003800200 */
[----:B------:R-:W-:Y:S05]  /*03f0*/  @P0 BRA `(.L_x_18) ;  /* 0x00000000007c0947 */ /* 0x000fea0003800000 */
[----:B------:R-:W-:-:S05]  /*0400*/  LOP3.LUT R3, R9, 0x7fffffff, RZ, 0xc0, !PT ;  /* 0x7fffffff09037812 */ /* 0x000fca00078ec0ff */
[----:B------:R-:W-:-:S05]  /*0410*/  VIADD R7, R3, 0xffffffff ;  /* 0xffffffff03077836 */ /* 0x000fca0000000000 */
[----:B------:R-:W-:-:S13]  /*0420*/  ISETP.GE.U32.AND P0, PT, R7, 0x7fefffff, PT ;  /* 0x7fefffff0700780c */ /* 0x000fda0003f06070 */
[----:B------:R-:W-:Y:S01]  /*0430*/  @P0 LOP3.LUT R11, R9, 0x7ff00000, RZ, 0x3c, !PT ;  /* 0x7ff00000090b0812 */ /* 0x000fe200078e3cff */
[----:B------:R-:W-:Y:S01]  /*0440*/  @P0 IMAD.MOV.U32 R10, RZ, RZ, RZ ;  /* 0x000000ffff0a0224 */ /* 0x000fe200078e00ff */
[----:B------:R-:W-:Y:S06]  /*0450*/  @P0 BRA `(.L_x_19) ;  /* 0x00000000006c0947 */ /* 0x000fec0003800000 */
[----:B------:R-:W-:-:S13]  /*0460*/  ISETP.GE.U32.AND P0, PT, R3, 0x1000001, PT ;  /* 0x010000010300780c */ /* 0x000fda0003f06070 */
[----:B------:R-:W-:Y:S05]  /*0470*/  @!P0 BRA `(.L_x_20) ;  /* 0x0000000000348947 */ /* 0x000fea0003800000 */
[----:B------:R-:W-:Y:S02]  /*0480*/  VIADD R11, R9, 0xc0200000 ;  /* 0xc0200000090b7836 */ /* 0x000fe40000000000 */
[----:B------:R-:W-:Y:S02]  /*0490*/  IMAD.MOV.U32 R10, RZ, RZ, R8 ;  /* 0x000000ffff0a7224 */ /* 0x000fe400078e0008 */
[----:B------:R-:W0:Y:S04]  /*04a0*/  MUFU.RCP64H R13, R11 ;  /* 0x0000000b000d7308 */ /* 0x000e280000001800 */
[----:B0-----:R-:W-:-:S08]  /*04b0*/  DFMA R14, -R10, R12, 1 ;  /* 0x3ff000000a0e742b */ /* 0x001fd0000000010c */
[----:B------:R-:W-:-:S08]  /*04c0*/  DFMA R14, R14, R14, R14 ;  /* 0x0000000e0e0e722b */ /* 0x000fd0000000000e */
[----:B------:R-:W-:-:S08]  /*04d0*/  DFMA R14, R12, R14, R12 ;  /* 0x0000000e0c0e722b */ /* 0x000fd0000000000c */
[----:B------:R-:W-:-:S08]  /*04e0*/  DFMA R12, -R10, R14, 1 ;  /* 0x3ff000000a0c742b */ /* 0x000fd0000000010e */
[----:B------:R-:W-:-:S08]  /*04f0*/  DFMA R12, R14, R12, R14 ;  /* 0x0000000c0e0c722b */ /* 0x000fd0000000000e */
[----:B------:R-:W-:-:S08]  /*0500*/  DMUL R12, R12, 2.2250738585072013831e-308 ;  /* 0x001000000c0c7828 */ /* 0x000fd00000000000 */
[----:B------:R-:W-:-:S08]  /*0510*/  DFMA R8, -R8, R12, 1 ;  /* 0x3ff000000808742b */ /* 0x000fd0000000010c */
[----:B------:R-:W-:-:S08]  /*0520*/  DFMA R8, R8, R8, R8 ;  /* 0x000000080808722b */ /* 0x000fd00000000008 */
[----:B------:R-:W-:Y:S01]  /*0530*/  DFMA R10, R12, R8, R12 ;  /* 0x000000080c0a722b */ /* 0x000fe2000000000c */
[----:B------:R-:W-:Y:S10]  /*0540*/  BRA `(.L_x_19) ;  /* 0x0000000000307947 */ /* 0x000ff40003800000 */
.L_x_20:
[----:B------:R-:W-:Y:S01]  /*0550*/  DMUL R8, R8, 8.11296384146066816958e+31 ;  /* 0x4690000008087828 */ /* 0x000fe20000000000 */
[----:B------:R-:W-:-:S05]  /*0560*/  IMAD.MOV.U32 R10, RZ, RZ, R12 ;  /* 0x000000ffff0a7224 */ /* 0x000fca00078e000c */
[----:B------:R-:W0:Y:S02]  /*0570*/  MUFU.RCP64H R11, R9 ;  /* 0x00000009000b7308 */ /* 0x000e240000001800 */
[----:B0-----:R-:W-:-:S08]  /*0580*/  DFMA R12, -R8, R10, 1 ;  /* 0x3ff00000080c742b */ /* 0x001fd0000000010a */
[----:B------:R-:W-:-:S08]  /*0590*/  DFMA R12, R12, R12, R12 ;  /* 0x0000000c0c0c722b */ /* 0x000fd0000000000c */
[----:B------:R-:W-:-:S08]  /*05a0*/  DFMA R12, R10, R12, R10 ;  /* 0x0000000c0a0c722b */ /* 0x000fd0000000000a */
[----:B------:R-:W-:-:S08]  /*05b0*/  DFMA R10, -R8, R12, 1 ;  /* 0x3ff00000080a742b */ /* 0x000fd0000000010c */
[----:B------:R-:W-:-:S08]  /*05c0*/  DFMA R10, R12, R10, R12 ;  /* 0x0000000a0c0a722b */ /* 0x000fd0000000000c */
[----:B------:R-:W-:Y:S01]  /*05d0*/  DMUL R10, R10, 8.11296384146066816958e+31 ;  /* 0x469000000a0a7828 */ /* 0x000fe20000000000 */
[----:B------:R-:W-:Y:S10]  /*05e0*/  BRA `(.L_x_19) ;  /* 0x0000000000087947 */ /* 0x000ff40003800000 */
.L_x_18:
[----:B------:R-:W-:Y:S01]  /*05f0*/  LOP3.LUT R11, R9, 0x80000, RZ, 0xfc, !PT ;  /* 0x00080000090b7812 */ /* 0x000fe200078efcff */
[----:B------:R-:W-:-:S07]  /*0600*/  IMAD.MOV.U32 R10, RZ, RZ, R8 ;  /* 0x000000ffff0a7224 */ /* 0x000fce00078e0008 */
.L_x_19:
[----:B------:R-:W-:Y:S05]  /*0610*/  BSYNC.RECONVERGENT B1 ;  /* 0x0000000000017941 */ /* 0x000fea0003800200 */
.L_x_17:
[----:B------:R-:W-:-:S04]  /*0620*/  IMAD.MOV.U32 R7, RZ, RZ, 0x0 ;  /* 0x00000000ff077424 */ /* 0x000fc800078e00ff */
[----:B------:R-:W-:Y:S05]  /*0630*/  RET.REL.NODEC R6 `(swish_backward_double) ;  /* 0xfffffff806707950 */ /* 0x000fea0003c3ffff */
.L_x_21:
        /* <DEDUP_REMOVED lines=12> */
.L_x_159:


//--------------------- .text.relu_backward_double --------------------------
	.section	.text.relu_backward_double,"ax",@progbits
	.align	128
        .global         relu_backward_double
        .type           relu_backward_double,@function
        .size           relu_backward_double,(.L_x_175 - relu_backward_double)
        .other          relu_backward_double,@"STO_CUDA_ENTRY STV_DEFAULT"
relu_backward_double:
.text.relu_backward_double:
        /* <DEDUP_REMOVED lines=28> */
[----:B-1----:R-:W2:Y:S02]  /*01c0*/  LDG.E R2, desc[UR4][R2.64] ;  /* 0x0000000402027981 */ /* 0x002ea4000c1e1900 */
[----:B--2---:R-:W-:-:S13]  /*01d0*/  FSETP.GTU.AND P0, PT, R2, RZ, PT ;  /* 0x000000ff0200720b */ /* 0x004fda0003f0c000 */
[----:B------:R-:W-:Y:S05]  /*01e0*/  @P0 EXIT ;  /* 0x000000000000094d */ /* 0x000fea0003800000 */
[----:B------:R-:W0:Y:S02]  /*01f0*/  LDCU.64 UR6, c[0x0][0x388] ;  /* 0x00007100ff0677ac */ /* 0x000e240008000a00 */
[----:B0-----:R-:W-:-:S04]  /*0200*/  IADD3 R2, P0, PT, R0, UR6, RZ ;  /* 0x0000000600027c10 */ /* 0x001fc8000ff1e0ff */
[----:B------:R-:W-:-:S05]  /*0210*/  IADD3.X R3, PT, PT, R4, UR7, RZ, P0, !PT ;  /* 0x0000000704037c10 */ /* 0x000fca00087fe4ff */
[----:B------:R-:W-:Y:S01]  /*0220*/  STG.E desc[UR4][R2.64], RZ ;  /* 0x000000ff02007986 */ /* 0x000fe2000c101904 */
[----:B------:R-:W-:Y:S05]  /*0230*/  EXIT ;  /* 0x000000000000794d */ /* 0x000fea0003800000 */
.L_x_22:
        /* <DEDUP_REMOVED lines=12> */
.L_x_175:


//--------------------- .text.sigmoid_backward_double --------------------------
	.section	.text.sigmoid_backward_double,"ax",@progbits
	.align	128
        .global         sigmoid_backward_double
        .type           sigmoid_backward_double,@function
        .size           sigmoid_backward_double,(.L_x_160 - sigmoid_backward_double)
        .other          sigmoid_backward_double,@"STO_CUDA_ENTRY STV_DEFAULT"
sigmoid_backward_double:
.text.sigmoid_backward_double:
        /* <DEDUP_REMOVED lines=42> */
[----:B------:R-:W-:-:S08]  /*02a0*/  DFMA R8, R4, R8, R4 ;  /* 0x000000080408722b */ /* 0x000fd00000000004 */
[----:B------:R-:W-:-:S08]  /*02b0*/  DFMA R10, -R6, R8, 1 ;  /* 0x3ff00000060a742b */ /* 0x000fd00000000108 */
[----:B------:R-:W-:Y:S01]  /*02c0*/  DFMA R8, R8, R10, R8 ;  /* 0x0000000a0808722b */ /* 0x000fe20000000008 */
[----:B------:R-:W-:Y:S10]  /*02d0*/  @P0 BRA `(.L_x_24) ;  /* 0x0000000000100947 */ /* 0x000ff40003800000 */
[----:B------:R-:W-:Y:S02]  /*02e0*/  LOP3.LUT R3, R7, 0x7fffffff, RZ, 0xc0, !PT ;  /* 0x7fffffff07037812 */ /* 0x000fe400078ec0ff */
[----:B------:R-:W-:-:S03]  /*02f0*/  MOV R4, 0x320 ;  /* 0x0000032000047802 */ /* 0x000fc60000000f00 */
[----:B------:R-:W-:-:S07]  /*0300*/  VIADD R10, R3, 0xfff00000 ;  /* 0xfff00000030a7836 */ /* 0x000fce0000000000 */
[----:B------:R-:W-:Y:S05]  /*0310*/  CALL.REL.NOINC `($__internal_2_$__cuda_sm20_dblrcp_rn_slowpath_v3) ;  /* 0x0000000000347944 */ /* 0x000fea0003c00000 */
.L_x_24:
[----:B------:R-:W-:Y:S05]  /*0320*/  BSYNC.RECONVERGENT B0 ;  /* 0x0000000000007941 */ /* 0x000fea0003800200 */
.L_x_23:
[----:B------:R-:W0:Y:S02]  /*0330*/  LDCU.64 UR6, c[0x0][0x388] ;  /* 0x00007100ff0677ac */ /* 0x000e240008000a00 */
[----:B0-----:R-:W-:-:S04]  /*0340*/  IADD3 R6, P0, PT, R2, UR6, RZ ;  /* 0x0000000602067c10 */ /* 0x001fc8000ff1e0ff */
[----:B------:R-:W-:-:S05]  /*0350*/  IADD3.X R7, PT, PT, R0, UR7, RZ, P0, !PT ;  /* 0x0000000700077c10 */ /* 0x000fca00087fe4ff */
[----:B------:R-:W2:Y:S01]  /*0360*/  LDG.E R11, desc[UR4][R6.64] ;  /* 0x00000004060b7981 */ /* 0x000ea2000c1e1900 */
[----:B------:R-:W0:Y:S08]  /*0370*/  F2F.F32.F64 R2, R8 ;  /* 0x0000000800027310 */ /* 0x000e300000301000 */
[----:B0-----:R-:W0:Y:S02]  /*0380*/  F2F.F64.F32 R2, R2 ;  /* 0x0000000200027310 */ /* 0x001e240000201800 */
[----:B0-----:R-:W-:-:S08]  /*0390*/  DADD R4, -R2, 1 ;  /* 0x3ff0000002047429 */ /* 0x001fd00000000100 */
[----:B------:R-:W-:-:S10]  /*03a0*/  DMUL R4, R2, R4 ;  /* 0x0000000402047228 */ /* 0x000fd40000000000 */
[----:B------:R-:W2:Y:S02]  /*03b0*/  F2F.F32.F64 R4, R4 ;  /* 0x0000000400047310 */ /* 0x000ea40000301000 */
[----:B--2---:R-:W-:-:S05]  /*03c0*/  FMUL R11, R4, R11 ;  /* 0x0000000b040b7220 */ /* 0x004fca0000400000 */
[----:B------:R-:W-:Y:S01]  /*03d0*/  STG.E desc[UR4][R6.64], R11 ;  /* 0x0000000b06007986 */ /* 0x000fe2000c101904 */
[----:B------:R-:W-:Y:S05]  /*03e0*/  EXIT ;  /* 0x000000000000794d */ /* 0x000fea0003800000 */
        .weak           $__internal_2_$__cuda_sm20_dblrcp_rn_slowpath_v3
        .type           $__internal_2_$__cuda_sm20_dblrcp_rn_slowpath_v3,@function
        .size           $__internal_2_$__cuda_sm20_dblrcp_rn_slowpath_v3,(.L_x_160 - $__internal_2_$__cuda_sm20_dblrcp_rn_slowpath_v3)
$__internal_2_$__cuda_sm20_dblrcp_rn_slowpath_v3:
        /* <DEDUP_REMOVED lines=24> */
.L_x_28:
        /* <DEDUP_REMOVED lines=10> */
.L_x_26:
[----:B------:R-:W-:Y:S01]  /*0610*/  LOP3.LUT R9, R7, 0x80000, RZ, 0xfc, !PT ;  /* 0x0008000007097812 */ /* 0x000fe200078efcff */
[----:B------:R-:W-:-:S07]  /*0620*/  IMAD.MOV.U32 R8, RZ, RZ, R6 ;  /* 0x000000ffff087224 */ /* 0x000fce00078e0006 */
.L_x_27:
[----:B------:R-:W-:Y:S05]  /*0630*/  BSYNC.RECONVERGENT B1 ;  /* 0x0000000000017941 */ /* 0x000fea0003800200 */
.L_x_25:
[----:B------:R-:W-:-:S04]  /*0640*/  IMAD.MOV.U32 R5, RZ, RZ, 0x0 ;  /* 0x00000000ff057424 */ /* 0x000fc800078e00ff */
[----:B------:R-:W-:Y:S05]  /*0650*/  RET.REL.NODEC R4 `(sigmoid_backward_double) ;  /* 0xfffffff804687950 */ /* 0x000fea0003c3ffff */
.L_x_29:
        /* <DEDUP_REMOVED lines=10> */
.L_x_160:


//--------------------- .text.softmax_preprocessing_double --------------------------
	.section	.text.softmax_preprocessing_double,"ax",@progbits
	.align	128
        .global         softmax_preprocessing_double
        .type           softmax_preprocessing_double,@function
        .size           softmax_preprocessing_double,(.L_x_177 - softmax_preprocessing_double)
        .other          softmax_preprocessing_double,@"STO_CUDA_ENTRY STV_DEFAULT"
softmax_preprocessing_double:
.text.softmax_preprocessing_double:
[----:B------:R-:W-:Y:S01]  /*0000*/  LDC R1, c[0x0][0x37c] ;  /* 0x0000df00ff017b82 */ /* 0x000fe20000000800 */
[----:B------:R-:W0:Y:S01]  /*0010*/  S2R R0, SR_CTAID.Y ;  /* 0x0000000000007919 */ /* 0x000e220000002600 */
[----:B------:R-:W1:Y:S06]  /*0020*/  LDCU UR4, c[0x0][0x360] ;  /* 0x00006c00ff0477ac */ /* 0x000e6c0008000800 */
[----:B------:R-:W2:Y:S01]  /*0030*/  LDC.64 R2, c[0x0][0x388] ;  /* 0x0000e200ff027b82 */ /* 0x000ea20000000a00 */
[----:B------:R-:W0:Y:S01]  /*0040*/  S2R R5, SR_TID.Y ;  /* 0x0000000000057919 */ /* 0x000e220000002200 */
[----:B------:R-:W0:Y:S01]  /*0050*/  LDCU UR5, c[0x0][0x364] ;  /* 0x00006c80ff0577ac */ /* 0x000e220008000800 */
[----:B------:R-:W1:Y:S01]  /*0060*/  S2R R7, SR_CTAID.X ;  /* 0x0000000000077919 */ /* 0x000e620000002500 */
[----:B------:R-:W3:Y:S01]  /*0070*/  LDCU.64 UR6, c[0x0][0x390] ;  /* 0x00007200ff0677ac */ /* 0x000ee20008000a00 */
[----:B------:R-:W1:Y:S01]  /*0080*/  S2R R4, SR_TID.X ;  /* 0x0000000000047919 */ /* 0x000e620000002100 */
[----:B0-----:R-:W-:-:S05]  /*0090*/  IMAD R0, R0, UR5, R5 ;  /* 0x0000000500007c24 */ /* 0x001fca000f8e0205 */
[----:B---3--:R-:W-:Y:S01]  /*00a0*/  ISETP.GE.U32.AND P0, PT, R0, UR6, PT ;  /* 0x0000000600007c0c */ /* 0x008fe2000bf06070 */
[----:B-1----:R-:W-:-:S03]  /*00b0*/  IMAD R7, R7, UR4, R4 ;  /* 0x0000000407077c24 */ /* 0x002fc6000f8e0204 */
[----:B------:R-:W-:Y:S02]  /*00c0*/  ISETP.GE.U32.AND.EX P0, PT, RZ, UR7, PT, P0 ;  /* 0x00000007ff007c0c */ /* 0x000fe4000bf06100 */
[----:B--2---:R-:W-:-:S04]  /*00d0*/  ISETP.GE.U32.AND P1, PT, R7, R2, PT ;  /* 0x000000020700720c */ /* 0x004fc80003f26070 */
[----:B------:R-:W-:-:S13]  /*00e0*/  ISETP.GE.U32.OR.EX P0, PT, RZ, R3, P0, P1 ;  /* 0x00000003ff00720c */ /* 0x000fda0000706510 */
[----:B------:R-:W-:Y:S05]  /*00f0*/  @P0 EXIT ;  /* 0x000000000000094d */ /* 0x000fea0003800000 */
[C---:B------:R-:W-:Y:S01]  /*0100*/  IMAD.WIDE.U32 R4, R0.reuse, R2, RZ ;  /* 0x0000000200047225 */ /* 0x040fe200078e00ff */
[C---:B------:R-:W-:Y:S01]  /*0110*/  ISETP.NE.AND P0, PT, R0.reuse, RZ, PT ;  /* 0x000000ff0000720c */ /* 0x040fe20003f05270 */
[----:B------:R-:W0:Y:S02]  /*0120*/  LDCU.64 UR6, c[0x0][0x380] ;  /* 0x00007000ff0677ac */ /* 0x000e240008000a00 */
[----:B------:R-:W-:Y:S01]  /*0130*/  IMAD R6, R0, R3, R5 ;  /* 0x0000000300067224 */ /* 0x000fe200078e0205 */
[----:B------:R-:W-:Y:S01]  /*0140*/  SEL R4, R4, RZ, P0 ;  /* 0x000000ff04047207 */ /* 0x000fe20000000000 */
[----:B------:R-:W1:Y:S03]  /*0150*/  LDCU.64 UR4, c[0x0][0x358] ;  /* 0x00006b00ff0477ac */ /* 0x000e660008000a00 */
[----:B------:R-:W-:Y:S02]  /*0160*/  IADD3 R7, P1, PT, R7, R4, RZ ;  /* 0x0000000407077210 */ /* 0x000fe40007f3e0ff */
[----:B------:R-:W-:-:S05]  /*0170*/  SEL R6, R6, RZ, P0 ;  /* 0x000000ff06067207 */ /* 0x000fca0000000000 */
[----:B------:R-:W-:Y:S01]  /*0180*/  IMAD.X R6, RZ, RZ, R6, P1 ;  /* 0x000000ffff067224 */ /* 0x000fe200008e0606 */
[C---:B------:R-:W-:Y:S02]  /*0190*/  ISETP.GE.U32.AND P1, PT, R2.reuse, 0x10, PT ;  /* 0x000000100200780c */ /* 0x040fe40003f26070 */
[----:B0-----:R-:W-:Y:S02]  /*01a0*/  LEA R4, P0, R7, UR6, 0x2 ;  /* 0x0000000607047c11 */ /* 0x001fe4000f8010ff */
[----:B------:R-:W-:Y:S02]  /*01b0*/  ISETP.GE.U32.AND.EX P1, PT, R3, RZ, PT, P1 ;  /* 0x000000ff0300720c */ /* 0x000fe40003f26110 */
[----:B------:R-:W-:Y:S02]  /*01c0*/  LEA.HI.X R5, R7, UR7, R6, 0x2, P0 ;  /* 0x0000000707057c11 */ /* 0x000fe400080f1406 */
[----:B------:R-:W-:-:S03]  /*01d0*/  LOP3.LUT R6, R2, 0xf, RZ, 0xc0, !PT ;  /* 0x0000000f02067812 */ /* 0x000fc600078ec0ff */
[----:B-1----:R0:W5:Y:S01]  /*01e0*/  LDG.E R4, desc[UR4][R4.64] ;  /* 0x0000000404047981 */ /* 0x002162000c1e1900 */
[----:B------:R-:W-:Y:S01]  /*01f0*/  ISETP.NE.U32.AND P0, PT, R6, RZ, PT ;  /* 0x000000ff0600720c */ /* 0x000fe20003f05070 */
[----:B------:R-:W-:Y:S02]  /*0200*/  IMAD.MOV.U32 R9, RZ, RZ, RZ ;  /* 0x000000ffff097224 */ /* 0x000fe400078e00ff */
[----:B------:R-:W-:Y:S01]  /*0210*/  IMAD.MOV.U32 R3, RZ, RZ, RZ ;  /* 0x000000ffff037224 */ /* 0x000fe200078e00ff */
[----:B------:R-:W-:Y:S01]  /*0220*/  ISETP.NE.AND.EX P0, PT, RZ, RZ, PT, P0 ;  /* 0x000000ffff00720c */ /* 0x000fe20003f05300 */
[----:B------:R-:W-:-:S12]  /*0230*/  @!P1 BRA `(.L_x_30) ;  /* 0x0000000000789947 */ /* 0x000fd80003800000 */
[----:B------:R-:W1:Y:S01]  /*0240*/  LDC R8, c[0x0][0x38c] ;  /* 0x0000e300ff087b82 */ /* 0x000e620000000800 */
[----:B------:R-:W-:Y:S01]  /*0250*/  LOP3.LUT R7, R2, 0xfffffff0, RZ, 0xc0, !PT ;  /* 0xfffffff002077812 */ /* 0x000fe200078ec0ff */
[----:B------:R-:W-:Y:S02]  /*0260*/  IMAD.MOV.U32 R9, RZ, RZ, RZ ;  /* 0x000000ffff097224 */ /* 0x000fe400078e00ff */
[----:B0----5:R-:W-:-:S07]  /*0270*/  IMAD.MOV.U32 R5, RZ, RZ, R4 ;  /* 0x000000ffff057224 */ /* 0x021fce00078e0004 */
.L_x_31:
[C---:B------:R-:W-:Y:S01]  /*0280*/  FADD R9, R4.reuse, R9 ;  /* 0x0000000904097221 */ /* 0x040fe20000000000 */
[CC--:B------:R-:W-:Y:S02]  /*0290*/  FSETP.GT.AND P1, PT, R4.reuse, R3.reuse, PT ;  /* 0x000000030400720b */ /* 0x0c0fe40003f24000 */
[----:B------:R-:W-:Y:S01]  /*02a0*/  IADD3 R7, P2, PT, R7, -0x10, RZ ;  /* 0xfffffff007077810 */ /* 0x000fe20007f5e0ff */
[----:B------:R-:W-:Y:S01]  /*02b0*/  FADD R9, R4, R9 ;  /* 0x0000000904097221 */ /* 0x000fe20000000000 */
[----:B------:R-:W-:Y:S02]  /*02c0*/  FSEL R3, R5, R3, P1 ;  /* 0x0000000305037208 */ /* 0x000fe40000800000 */
[----:B-1----:R-:W-:Y:S01]  /*02d0*/  IADD3.X R8, PT, PT, R8, -0x1, RZ, P2, !PT ;  /* 0xffffffff08087810 */ /* 0x002fe200017fe4ff */
[C---:B------:R-:W-:Y:S01]  /*02e0*/  FADD R9, R4.reuse, R9 ;  /* 0x0000000904097221 */ /* 0x040fe20000000000 */
[----:B------:R-:W-:Y:S02]  /*02f0*/  ISETP.NE.U32.AND P1, PT, R7, RZ, PT ;  /* 0x000000ff0700720c */ /* 0x000fe40003f25070 */
[C---:B------:R-:W-:Y:S01]  /*0300*/  FSETP.GT.AND P2, PT, R4.reuse, R3, PT ;  /* 0x000000030400720b */ /* 0x040fe20003f44000 */
[----:B------:R-:W-:Y:S01]  /*0310*/  FADD R9, R4, R9 ;  /* 0x0000000904097221 */ /* 0x000fe20000000000 */
[----:B------:R-:W-:-:S02]  /*0320*/  ISETP.NE.AND.EX P1, PT, R8, RZ, PT, P1 ;  /* 0x000000ff0800720c */ /* 0x000fc40003f25310 */
[C---:B------:R-:W-:Y:S01]  /*0330*/  FSEL R5, R4.reuse, R5, P2 ;  /* 0x0000000504057208 */ /* 0x040fe20001000000 */
[C---:B------:R-:W-:Y:S01]  /*0340*/  FADD R9, R4.reuse, R9 ;  /* 0x0000000904097221 */ /* 0x040fe20000000000 */
[----:B------:R-:W-:-:S03]  /*0350*/  FSEL R3, R4, R3, P2 ;  /* 0x0000000304037208 */ /* 0x000fc60001000000 */
[----:B------:R-:W-:-:S04]  /*0360*/  FADD R9, R4, R9 ;  /* 0x0000000904097221 */ /* 0x000fc80000000000 */
        /* <DEDUP_REMOVED lines=9> */
[----:B------:R-:W-:Y:S01]  /*0400*/  FADD R9, R4, R9 ;  /* 0x0000000904097221 */ /* 0x000fe20000000000 */
[----:B------:R-:W-:Y:S06]  /*0410*/  @P1 BRA `(.L_x_31) ;  /* 0xfffffffc00981947 */ /* 0x000fec000383ffff */
.L_x_30:
[----:B------:R-:W-:Y:S05]  /*0420*/  @!P0 BRA `(.L_x_32) ;  /* 0x0000000000988947 */ /* 0x000fea0003800000 */
[----:B------:R-:W-:Y:S02]  /*0430*/  ISETP.GE.U32.AND P0, PT, R6, 0x8, PT ;  /* 0x000000080600780c */ /* 0x000fe40003f06070 */
[----:B0-----:R-:W-:Y:S02]  /*0440*/  LOP3.LUT R5, R2, 0x7, RZ, 0xc0, !PT ;  /* 0x0000000702057812 */ /* 0x001fe400078ec0ff */
[----:B------:R-:W-:Y:S02]  /*0450*/  ISETP.GE.U32.AND.EX P0, PT, RZ, RZ, PT, P0 ;  /* 0x000000ffff00720c */ /* 0x000fe40003f06100 */
[----:B------:R-:W-:-:S04]  /*0460*/  ISETP.NE.U32.AND P1, PT, R5, RZ, PT ;  /* 0x000000ff0500720c */ /* 0x000fc80003f25070 */
[----:B------:R-:W-:-:S07]  /*0470*/  ISETP.NE.AND.EX P1, PT, RZ, RZ, PT, P1 ;  /* 0x000000ffff00720c */ /* 0x000fce0003f25310 */
[----:B------:R-:W-:Y:S06]  /*0480*/  @!P0 BRA `(.L_x_33) ;  /* 0x0000000000288947 */ /* 0x000fec0003800000 */
[C---:B-----5:R-:W-:Y:S01]  /*0490*/  FADD R9, R4.reuse, R9 ;  /* 0x0000000904097221 */ /* 0x060fe20000000000 */
[----:B------:R-:W-:-:S03]  /*04a0*/  FSETP.GT.AND P0, PT, R4, R3, PT ;  /* 0x000000030400720b */ /* 0x000fc60003f04000 */
[C---:B------:R-:W-:Y:S01]  /*04b0*/  FADD R9, R4.reuse, R9 ;  /* 0x0000000904097221 */ /* 0x040fe20000000000 */
[----:B------:R-:W-:-:S03]  /*04c0*/  FSEL R3, R4, R3, P0 ;  /* 0x0000000304037208 */ /* 0x000fc60000000000 */
[----:B------:R-:W-:-:S04]  /*04d0*/  FADD R9, R4, R9 ;  /* 0x0000000904097221 */ /* 0x000fc80000000000 */
[----:B------:R-:W-:-:S04]  /*04e0*/  FADD R9, R4, R9 ;  /* 0x0000000904097221 */ /* 0x000fc80000000000 */
[----:B------:R-:W-:-:S04]  /*04f0*/  FADD R9, R4, R9 ;  /* 0x0000000904097221 */ /* 0x000fc80000000000 */
[----:B------:R-:W-:-:S04]  /*0500*/  FADD R9, R4, R9 ;  /* 0x0000000904097221 */ /* 0x000fc80000000000 */
[----:B------:R-:W-:-:S04]  /*0510*/  FADD R9, R4, R9 ;  /* 0x0000000904097221 */ /* 0x000fc80000000000 */
[----:B------:R-:W-:-:S07]  /*0520*/  FADD R9, R4, R9 ;  /* 0x0000000904097221 */ /* 0x000fce0000000000 */
.L_x_33:
[----:B------:R-:W-:Y:S05]  /*0530*/  @!P1 BRA `(.L_x_32) ;  /* 0x0000000000549947 */ /* 0x000fea0003800000 */
[----:B------:R-:W-:Y:S01]  /*0540*/  ISETP.GE.U32.AND P0, PT, R5, 0x4, PT ;  /* 0x000000040500780c */ /* 0x000fe20003f06070 */
[----:B------:R-:W-:Y:S01]  /*0550*/  IMAD.MOV.U32 R6, RZ, RZ, RZ ;  /* 0x000000ffff067224 */ /* 0x000fe200078e00ff */
[----:B------:R-:W-:Y:S02]  /*0560*/  LOP3.LUT R2, R2, 0x3, RZ, 0xc0, !PT ;  /* 0x0000000302027812 */ /* 0x000fe400078ec0ff */
[----:B------:R-:W-:Y:S02]  /*0570*/  ISETP.GE.U32.AND.EX P0, PT, RZ, RZ, PT, P0 ;  /* 0x000000ffff00720c */ /* 0x000fe40003f06100 */
[----:B------:R-:W-:-:S04]  /*0580*/  ISETP.NE.U32.AND P1, PT, R2, RZ, PT ;  /* 0x000000ff0200720c */ /* 0x000fc80003f25070 */
[----:B------:R-:W-:-:S07]  /*0590*/  ISETP.NE.AND.EX P1, PT, R6, RZ, PT, P1 ;  /* 0x000000ff0600720c */ /* 0x000fce0003f25310 */
[C---:B-----5:R-:W-:Y:S01]  /*05a0*/  @P0 FADD R5, R4.reuse, R9 ;  /* 0x0000000904050221 */ /* 0x060fe20000000000 */
[----:B------:R-:W-:-:S03]  /*05b0*/  @P0 FSETP.GT.AND P2, PT, R4, R3, PT ;  /* 0x000000030400020b */ /* 0x000fc60003f44000 */
[C---:B------:R-:W-:Y:S01]  /*05c0*/  @P0 FADD R5, R4.reuse, R5 ;  /* 0x0000000504050221 */ /* 0x040fe20000000000 */
[----:B------:R-:W-:-:S03]  /*05d0*/  @P0 FSEL R3, R4, R3, P2 ;  /* 0x0000000304030208 */ /* 0x000fc60001000000 */
[----:B------:R-:W-:-:S04]  /*05e0*/  @P0 FADD R5, R4, R5 ;  /* 0x0000000504050221 */ /* 0x000fc80000000000 */
[----:B------:R-:W-:Y:S01]  /*05f0*/  @P0 FADD R9, R4, R5 ;  /* 0x0000000504090221 */ /* 0x000fe20000000000 */
[----:B------:R-:W-:Y:S06]  /*0600*/  @!P1 BRA `(.L_x_32) ;  /* 0x0000000000209947 */ /* 0x000fec0003800000 */
.L_x_34:
[----:B------:R-:W-:Y:S01]  /*0610*/  IADD3 R2, P0, PT, R2, -0x1, RZ ;  /* 0xffffffff02027810 */ /* 0x000fe20007f1e0ff */
[C---:B------:R-:W-:Y:S01]  /*0620*/  FADD R9, R4.reuse, R9 ;  /* 0x0000000904097221 */ /* 0x040fe20000000000 */
[-C--:B------:R-:W-:Y:S02]  /*0630*/  FSETP.GT.AND P1, PT, R4, R3.reuse, PT ;  /* 0x000000030400720b */ /* 0x080fe40003f24000 */
[----:B------:R-:W-:Y:S02]  /*0640*/  IADD3.X R6, PT, PT, R6, -0x1, RZ, P0, !PT ;  /* 0xffffffff06067810 */ /* 0x000fe400007fe4ff */
[----:B------:R-:W-:Y:S02]  /*0650*/  ISETP.NE.U32.AND P0, PT, R2, RZ, PT ;  /* 0x000000ff0200720c */ /* 0x000fe40003f05070 */
[----:B------:R-:W-:Y:S02]  /*0660*/  FSEL R3, R4, R3, P1 ;  /* 0x0000000304037208 */ /* 0x000fe40000800000 */
[----:B------:R-:W-:-:S13]  /*0670*/  ISETP.NE.AND.EX P0, PT, R6, RZ, PT, P0 ;  /* 0x000000ff0600720c */ /* 0x000fda0003f05300 */
[----:B------:R-:W-:Y:S05]  /*0680*/  @P0 BRA `(.L_x_34) ;  /* 0xfffffffc00e00947 */ /* 0x000fea000383ffff */
.L_x_32:
[----:B------:R-:W1:Y:S01]  /*0690*/  LDCU.64 UR6, c[0x0][0x398] ;  /* 0x00007300ff0677ac */ /* 0x000e620008000a00 */
[----:B------:R-:W-:Y:S01]  /*06a0*/  IMAD.SHL.U32 R6, R0, 0x4, RZ ;  /* 0x0000000400067824 */ /* 0x000fe200078e00ff */
[----:B------:R-:W-:Y:S01]  /*06b0*/  SHF.R.U32.HI R0, RZ, 0x1e, R0 ;  /* 0x0000001eff007819 */ /* 0x000fe20000011600 */
[----:B------:R-:W2:Y:S03]  /*06c0*/  LDCU.64 UR8, c[0x0][0x3a0] ;  /* 0x00007400ff0877ac */ /* 0x000ea60008000a00 */
[C---:B-1---5:R-:W-:Y:S02]  /*06d0*/  IADD3 R4, P0, PT, R6.reuse, UR6, RZ ;  /* 0x0000000606047c10 */ /* 0x062fe4000ff1e0ff */
[----:B--2---:R-:W-:Y:S02]  /*06e0*/  IADD3 R6, P1, PT, R6, UR8, RZ ;  /* 0x0000000806067c10 */ /* 0x004fe4000ff3e0ff */
[----:B0-----:R-:W-:-:S02]  /*06f0*/  IADD3.X R5, PT, PT, R0, UR7, RZ, P0, !PT ;  /* 0x0000000700057c10 */ /* 0x001fc400087fe4ff */
[----:B------:R-:W-:-:S03]  /*0700*/  IADD3.X R7, PT, PT, R0, UR9, RZ, P1, !PT ;  /* 0x0000000900077c10 */ /* 0x000fc60008ffe4ff */
[----:B------:R-:W-:Y:S04]  /*0710*/  STG.E desc[UR4][R4.64], R3 ;  /* 0x0000000304007986 */ /* 0x000fe8000c101904 */
[----:B------:R-:W-:Y:S01]  /*0720*/  STG.E desc[UR4][R6.64], R9 ;  /* 0x0000000906007986 */ /* 0x000fe2000c101904 */
[----:B------:R-:W-:Y:S05]  /*0730*/  EXIT ;  /* 0x000000000000794d */ /* 0x000fea0003800000 */
.L_x_35:
        /* <DEDUP_REMOVED lines=12> */
.L_x_177:


//--------------------- .text.softmax_forward_double --------------------------
	.section	.text.softmax_forward_double,"ax",@progbits
	.align	128
        .global         softmax_forward_double
        .type           softmax_forward_double,@function
        .size           softmax_forward_double,(.L_x_161 - softmax_forward_double)
        .other          softmax_forward_double,@"STO_CUDA_ENTRY STV_DEFAULT"
softmax_forward_double:
.text.softmax_forward_double:
[----:B------:R-:W-:Y:S01]  /*0000*/  LDC R1, c[0x0][0x37c] ;  /* 0x0000df00ff017b82 */ /* 0x000fe20000000800 */
[----:B------:R-:W0:Y:S01]  /*0010*/  S2R R5, SR_CTAID.Y ;  /* 0x0000000000057919 */ /* 0x000e220000002600 */
[----:B------:R-:W1:Y:S01]  /*0020*/  LDCU UR4, c[0x0][0x360] ;  /* 0x00006c00ff0477ac */ /* 0x000e620008000800 */
[----:B------:R-:W0:Y:S01]  /*0030*/  S2R R2, SR_TID.Y ;  /* 0x0000000000027919 */ /* 0x000e220000002200 */
[----:B------:R-:W0:Y:S01]  /*0040*/  LDCU UR5, c[0x0][0x364] ;  /* 0x00006c80ff0577ac */ /* 0x000e220008000800 */
[----:B------:R-:W1:Y:S01]  /*0050*/  S2R R0, SR_CTAID.X ;  /* 0x0000000000007919 */ /* 0x000e620000002500 */
[----:B------:R-:W2:Y:S01]  /*0060*/  LDCU.64 UR6, c[0x0][0x390] ;  /* 0x00007200ff0677ac */ /* 0x000ea20008000a00 */
[----:B------:R-:W1:Y:S01]  /*0070*/  S2R R3, SR_TID.X ;  /* 0x0000000000037919 */ /* 0x000e620000002100 */
[----:B------:R-:W3:Y:S01]  /*0080*/  LDCU.64 UR8, c[0x0][0x388] ;  /* 0x00007100ff0877ac */ /* 0x000ee20008000a00 */
[----:B0-----:R-:W-:-:S05]  /*0090*/  IMAD R5, R5, UR5, R2 ;  /* 0x0000000505057c24 */ /* 0x001fca000f8e0202 */
[----:B--2---:R-:W-:Y:S01]  /*00a0*/  ISETP.GE.U32.AND P0, PT, R5, UR6, PT ;  /* 0x0000000605007c0c */ /* 0x004fe2000bf06070 */
[----:B-1----:R-:W-:-:S03]  /*00b0*/  IMAD R0, R0, UR4, R3 ;  /* 0x0000000400007c24 */ /* 0x002fc6000f8e0203 */
[----:B------:R-:W-:Y:S02]  /*00c0*/  ISETP.GE.U32.AND.EX P0, PT, RZ, UR7, PT, P0 ;  /* 0x00000007ff007c0c */ /* 0x000fe4000bf06100 */
[----:B---3--:R-:W-:-:S04]  /*00d0*/  ISETP.GE.U32.AND P1, PT, R0, UR8, PT ;  /* 0x0000000800007c0c */ /* 0x008fc8000bf26070 */
[----:B------:R-:W-:-:S13]  /*00e0*/  ISETP.GE.U32.OR.EX P0, PT, RZ, UR9, P0, P1 ;  /* 0x00000009ff007c0c */ /* 0x000fda0008706510 */
[----:B------:R-:W-:Y:S05]  /*00f0*/  @P0 EXIT ;  /* 0x000000000000094d */ /* 0x000fea0003800000 */
[----:B------:R-:W0:Y:S01]  /*0100*/  LDCU.64 UR10, c[0x0][0x398] ;  /* 0x00007300ff0a77ac */ /* 0x000e220008000a00 */
[C---:B------:R-:W-:Y:S01]  /*0110*/  IMAD.WIDE.U32 R2, R5.reuse, UR8, RZ ;  /* 0x0000000805027c25 */ /* 0x040fe2000f8e00ff */
[C---:B------:R-:W-:Y:S01]  /*0120*/  ISETP.NE.AND P0, PT, R5.reuse, RZ, PT ;  /* 0x000000ff0500720c */ /* 0x040fe20003f05270 */
[----:B------:R-:W1:Y:S02]  /*0130*/  LDCU.64 UR6, c[0x0][0x380] ;  /* 0x00007000ff0677ac */ /* 0x000e640008000a00 */
[C---:B------:R-:W-:Y:S01]  /*0140*/  IMAD R4, R5.reuse, UR9, R3 ;  /* 0x0000000905047c24 */ /* 0x040fe2000f8e0203 */
[----:B------:R-:W-:Y:S01]  /*0150*/  SEL R3, R2, RZ, P0 ;  /* 0x000000ff02037207 */ /* 0x000fe20000000000 */
[----:B------:R-:W-:Y:S01]  /*0160*/  IMAD.SHL.U32 R6, R5, 0x4, RZ ;  /* 0x0000000405067824 */ /* 0x000fe200078e00ff */
[----:B------:R-:W2:Y:S01]  /*0170*/  LDCU.64 UR4, c[0x0][0x358] ;  /* 0x00006b00ff0477ac */ /* 0x000ea20008000a00 */
[----:B------:R-:W-:Y:S02]  /*0180*/  SHF.R.U32.HI R7, RZ, 0x1e, R5 ;  /* 0x0000001eff077819 */ /* 0x000fe40000011605 */
[----:B------:R-:W-:Y:S01]  /*0190*/  IADD3 R0, P1, PT, R0, R3, RZ ;  /* 0x0000000300007210 */ /* 0x000fe20007f3e0ff */
[----:B------:R-:W3:Y:S01]  /*01a0*/  LDCU.64 UR8, c[0x0][0x3a0] ;  /* 0x00007400ff0877ac */ /* 0x000ee20008000a00 */
[----:B------:R-:W-:-:S02]  /*01b0*/  SEL R3, R4, RZ, P0 ;  /* 0x000000ff04037207 */ /* 0x000fc40000000000 */
[----:B0-----:R-:W-:-:S03]  /*01c0*/  IADD3 R2, P2, PT, R6, UR10, RZ ;  /* 0x0000000a06027c10 */ /* 0x001fc6000ff5e0ff */
[----:B------:R-:W-:Y:S01]  /*01d0*/  IMAD.X R5, RZ, RZ, R3, P1 ;  /* 0x000000ffff057224 */ /* 0x000fe200008e0603 */
[C---:B-1----:R-:W-:Y:S02]  /*01e0*/  LEA R4, P0, R0.reuse, UR6, 0x2 ;  /* 0x0000000600047c11 */ /* 0x042fe4000f8010ff */
[----:B------:R-:W-:Y:S02]  /*01f0*/  IADD3.X R3, PT, PT, R7, UR11, RZ, P2, !PT ;  /* 0x0000000b07037c10 */ /* 0x000fe400097fe4ff */
[----:B------:R-:W-:-:S04]  /*0200*/  LEA.HI.X R5, R0, UR7, R5, 0x2, P0 ;  /* 0x0000000700057c11 */ /* 0x000fc800080f1405 */
[----:B--2---:R-:W2:Y:S04]  /*0210*/  LDG.E R3, desc[UR4][R2.64] ;  /* 0x0000000402037981 */ /* 0x004ea8000c1e1900 */
[----:B------:R-:W2:Y:S01]  /*0220*/  LDG.E R0, desc[UR4][R4.64] ;  /* 0x0000000404007981 */ /* 0x000ea2000c1e1900 */
[----:B---3--:R-:W-:-:S04]  /*0230*/  IADD3 R6, P0, PT, R6, UR8, RZ ;  /* 0x0000000806067c10 */ /* 0x008fc8000ff1e0ff */
[----:B------:R-:W-:-:S06]  /*0240*/  IADD3.X R7, PT, PT, R7, UR9, RZ, P0, !PT ;  /* 0x0000000907077c10 */ /* 0x000fcc00087fe4ff */
[----:B------:R-:W3:Y:S01]  /*0250*/  LDG.E R7, desc[UR4][R6.64] ;  /* 0x0000000406077981 */ /* 0x000ee2000c1e1900 */
[----:B------:R-:W-:Y:S01]  /*0260*/  BSSY.RECONVERGENT B0, `(.L_x_36) ;  /* 0x0000012000007945 */ /* 0x000fe20003800200 */
[----:B--2---:R-:W-:-:S04]  /*0270*/  FADD R0, R0, -R3 ;  /* 0x8000000300007221 */ /* 0x004fc80000000000 */
[----:B------:R-:W-:-:S05]  /*0280*/  FMUL R8, R0, 1.4426950216293334961 ;  /* 0x3fb8aa3b00087820 */ /* 0x000fca0000400000 */
[----:B------:R-:W-:Y:S01]  /*0290*/  FSETP.GEU.AND P0, PT, R8, -126, PT ;  /* 0xc2fc00000800780b */ /* 0x000fe20003f0e000 */
[----:B---3--:R-:W0:-:S12]  /*02a0*/  MUFU.RCP R10, R7 ;  /* 0x00000007000a7308 */ /* 0x008e180000001000 */
[----:B------:R-:W-:-:S04]  /*02b0*/  @!P0 FMUL R8, R8, 0.5 ;  /* 0x3f00000008088820 */ /* 0x000fc80000400000 */
[----:B------:R-:W1:Y:S01]  /*02c0*/  MUFU.EX2 R0, R8 ;  /* 0x0000000800007308 */ /* 0x000e620000000800 */
[----:B0-----:R-:W-:-:S04]  /*02d0*/  FFMA R3, -R7, R10, 1 ;  /* 0x3f80000007037423 */ /* 0x001fc8000000010a */
[----:B------:R-:W-:Y:S01]  /*02e0*/  FFMA R3, R10, R3, R10 ;  /* 0x000000030a037223 */ /* 0x000fe2000000000a */
[----:B-1----:R-:W-:-:S04]  /*02f0*/  @!P0 FMUL R0, R0, R0 ;  /* 0x0000000000008220 */ /* 0x002fc80000400000 */
[----:B------:R-:W0:Y:S01]  /*0300*/  FCHK P0, R0, R7 ;  /* 0x0000000700007302 */ /* 0x000e220000000000 */
[----:B------:R-:W-:-:S04]  /*0310*/  FFMA R2, R0, R3, RZ ;  /* 0x0000000300027223 */ /* 0x000fc800000000ff */
[----:B------:R-:W-:-:S04]  /*0320*/  FFMA R6, -R7, R2, R0 ;  /* 0x0000000207067223 */ /* 0x000fc80000000100 */
[----:B------:R-:W-:Y:S01]  /*0330*/  FFMA R3, R3, R6, R2 ;  /* 0x0000000603037223 */ /* 0x000fe20000000002 */
[----:B0-----:R-:W-:Y:S06]  /*0340*/  @!P0 BRA `(.L_x_37) ;  /* 0x00000000000c8947 */ /* 0x001fec0003800000 */
[----:B------:R-:W-:-:S07]  /*0350*/  MOV R2, 0x370 ;  /* 0x0000037000027802 */ /* 0x000fce0000000f00 */
[----:B------:R-:W-:Y:S05]  /*0360*/  CALL.REL.NOINC `($__internal_3_$__cuda_sm3x_div_rn_noftz_f32_slowpath) ;  /* 0x0000000000107944 */ /* 0x000fea0003c00000 */
[----:B------:R-:W-:-:S07]  /*0370*/  IMAD.MOV.U32 R3, RZ, RZ, R0 ;  /* 0x000000ffff037224 */ /* 0x000fce00078e0000 */
.L_x_37:
[----:B------:R-:W-:Y:S05]  /*0380*/  BSYNC.RECONVERGENT B0 ;  /* 0x0000000000007941 */ /* 0x000fea0003800200 */
.L_x_36:
[----:B------:R-:W-:Y:S01]  /*0390*/  STG.E desc[UR4][R4.64], R3 ;  /* 0x0000000304007986 */ /* 0x000fe2000c101904 */
[----:B------:R-:W-:Y:S05]  /*03a0*/  EXIT ;  /* 0x000000000000794d */ /* 0x000fea0003800000 */
        .weak           $__internal_3_$__cuda_sm3x_div_rn_noftz_f32_slowpath
        .type           $__internal_3_$__cuda_sm3x_div_rn_noftz_f32_slowpath,@function
        .size           $__internal_3_$__cuda_sm3x_div_rn_noftz_f32_slowpath,(.L_x_161 - $__internal_3_$__cuda_sm3x_div_rn_noftz_f32_slowpath)
$__internal_3_$__cuda_sm3x_div_rn_noftz_f32_slowpath:
[----:B------:R-:W-:Y:S01]  /*03b0*/  SHF.R.U32.HI R6, RZ, 0x17, R7 ;  /* 0x00000017ff067819 */ /* 0x000fe20000011607 */
[----:B------:R-:W-:Y:S01]  /*03c0*/  BSSY.RECONVERGENT B1, `(.L_x_38) ;  /* 0x0000064000017945 */ /* 0x000fe20003800200 */
[--C-:B------:R-:W-:Y:S01]  /*03d0*/  SHF.R.U32.HI R3, RZ, 0x17, R0.reuse ;  /* 0x00000017ff037819 */ /* 0x100fe20000011600 */
[----:B------:R-:W-:Y:S01]  /*03e0*/  IMAD.MOV.U32 R9, RZ, RZ, R0 ;  /* 0x000000ffff097224 */ /* 0x000fe200078e0000 */
[----:B------:R-:W-:Y:S02]  /*03f0*/  LOP3.LUT R8, R6, 0xff, RZ, 0xc0, !PT ;  /* 0x000000ff06087812 */ /* 0x000fe400078ec0ff */
[----:B------:R-:W-:-:S03]  /*0400*/  LOP3.LUT R6, R3, 0xff, RZ, 0xc0, !PT ;  /* 0x000000ff03067812 */ /* 0x000fc600078ec0ff */
[----:B------:R-:W-:Y:S02]  /*0410*/  VIADD R12, R8, 0xffffffff ;  /* 0xffffffff080c7836 */ /* 0x000fe40000000000 */
[----:B------:R-:W-:-:S03]  /*0420*/  VIADD R11, R6, 0xffffffff ;  /* 0xffffffff060b7836 */ /* 0x000fc60000000000 */
[----:B------:R-:W-:-:S04]  /*0430*/  ISETP.GT.U32.AND P0, PT, R12, 0xfd, PT ;  /* 0x000000fd0c00780c */ /* 0x000fc80003f04070 */
[----:B------:R-:W-:-:S13]  /*0440*/  ISETP.GT.U32.OR P0, PT, R11, 0xfd, P0 ;  /* 0x000000fd0b00780c */ /* 0x000fda0000704470 */
[----:B------:R-:W-:Y:S01]  /*0450*/  @!P0 IMAD.MOV.U32 R10, RZ, RZ, RZ ;  /* 0x000000ffff0a8224 */ /* 0x000fe200078e00ff */
[----:B------:R-:W-:Y:S06]  /*0460*/  @!P0 BRA `(.L_x_39) ;  /* 0x0000000000608947 */ /* 0x000fec0003800000 */
[----:B------:R-:W-:Y:S01]  /*0470*/  FSETP.GTU.FTZ.AND P0, PT, |R0|, +INF , PT ;  /* 0x7f8000000000780b */ /* 0x000fe20003f1c200 */
[----:B------:R-:W-:Y:S01]  /*0480*/  IMAD.MOV.U32 R3, RZ, RZ, R7 ;  /* 0x000000ffff037224 */ /* 0x000fe200078e0007 */
        /* <DEDUP_REMOVED lines=22> */
.L_x_39:
[----:B------:R-:W-:Y:S01]  /*05f0*/  LEA R0, R8, 0xc0800000, 0x17 ;  /* 0xc080000008007811 */ /* 0x000fe200078eb8ff */
[----:B------:R-:W-:Y:S01]  /*0600*/  VIADD R6, R6, 0xffffff81 ;  /* 0xffffff8106067836 */ /* 0x000fe20000000000 */
[----:B------:R-:W-:Y:S03]  /*0610*/  BSSY.RECONVERGENT B2, `(.L_x_44) ;  /* 0x0000035000027945 */ /* 0x000fe60003800200 */
[----:B------:R-:W-:Y:S02]  /*0620*/  IMAD.IADD R7, R7, 0x1, -R0 ;  /* 0x0000000107077824 */ /* 0x000fe400078e0a00 */
[C---:B------:R-:W-:Y:S02]  /*0630*/  IMAD R0, R6.reuse, -0x800000, R9 ;  /* 0xff80000006007824 */ /* 0x040fe400078e0209 */
[----:B------:R0:W1:Y:S01]  /*0640*/  MUFU.RCP R3, R7 ;  /* 0x0000000700037308 */ /* 0x0000620000001000 */
[----:B------:R-:W-:Y:S01]  /*0650*/  FADD.FTZ R11, -R7, -RZ ;  /* 0x800000ff070b7221 */ /* 0x000fe20000010100 */
[----:B0-----:R-:W-:-:S05]  /*0660*/  IADD3 R7, PT, PT, R6, 0x7f, -R8 ;  /* 0x0000007f06077810 */ /* 0x001fca0007ffe808 */
[----:B------:R-:W-:Y:S02]  /*0670*/  IMAD.IADD R7, R7, 0x1, R10 ;  /* 0x0000000107077824 */ /* 0x000fe400078e020a */
[----:B-1----:R-:W-:-:S04]  /*0680*/  FFMA R12, R3, R11, 1 ;  /* 0x3f800000030c7423 */ /* 0x002fc8000000000b */
        /* <DEDUP_REMOVED lines=19> */
[-CC-:B------:R-:W-:Y:S01]  /*07c0*/  FFMA.RZ R3, R14, R12.reuse, R9.reuse ;  /* 0x0000000c0e037223 */ /* 0x180fe2000000c009 */
[----:B------:R-:W-:Y:S02]  /*07d0*/  VIADD R8, R10, 0x20 ;  /* 0x000000200a087836 */ /* 0x000fe40000000000 */
[-CC-:B------:R-:W-:Y:S01]  /*07e0*/  FFMA.RM R6, R14, R12.reuse, R9.reuse ;  /* 0x0000000c0e067223 */ /* 0x180fe20000004009 */
[----:B------:R-:W-:Y:S02]  /*07f0*/  ISETP.NE.AND P2, PT, R10, RZ, PT ;  /* 0x000000ff0a00720c */ /* 0x000fe40003f45270 */
[----:B------:R-:W-:Y:S01]  /*0800*/  LOP3.LUT R7, R3, 0x7fffff, RZ, 0xc0, !PT ;  /* 0x007fffff03077812 */ /* 0x000fe200078ec0ff */
[----:B------:R-:W-:Y:S01]  /*0810*/  FFMA.RP R3, R14, R12, R9 ;  /* 0x0000000c0e037223 */ /* 0x000fe20000008009 */
[----:B------:R-:W-:Y:S01]  /*0820*/  IMAD.MOV R9, RZ, RZ, -R10 ;  /* 0x000000ffff097224 */ /* 0x000fe200078e0a0a */
[----:B------:R-:W-:Y:S02]  /*0830*/  ISETP.NE.AND P1, PT, R10, RZ, PT ;  /* 0x000000ff0a00720c */ /* 0x000fe40003f25270 */
[----:B------:R-:W-:-:S02]  /*0840*/  LOP3.LUT R7, R7, 0x800000, RZ, 0xfc, !PT ;  /* 0x0080000007077812 */ /* 0x000fc400078efcff */
        /* <DEDUP_REMOVED lines=13> */
.L_x_46:
[----:B------:R-:W-:-:S04]  /*0920*/  LOP3.LUT R0, R0, 0x80000000, RZ, 0xc0, !PT ;  /* 0x8000000000007812 */ /* 0x000fc800078ec0ff */
[----:B------:R-:W-:Y:S01]  /*0930*/  LOP3.LUT R0, R0, 0x7f800000, RZ, 0xfc, !PT ;  /* 0x7f80000000007812 */ /* 0x000fe200078efcff */
[----:B------:R-:W-:Y:S06]  /*0940*/  BRA `(.L_x_47) ;  /* 0x0000000000047947 */ /* 0x000fec0003800000 */
.L_x_45:
[----:B------:R-:W-:-:S07]  /*0950*/  IMAD R0, R7, 0x800000, R0 ;  /* 0x0080000007007824 */ /* 0x000fce00078e0200 */
.L_x_47:
[----:B------:R-:W-:Y:S05]  /*0960*/  BSYNC.RECONVERGENT B2 ;  /* 0x0000000000027941 */ /* 0x000fea0003800200 */
.L_x_44:
[----:B------:R-:W-:Y:S05]  /*0970*/  BRA `(.L_x_48) ;  /* 0x0000000000207947 */ /* 0x000fea0003800000 */
.L_x_43:
[----:B------:R-:W-:-:S04]  /*0980*/  LOP3.LUT R0, R7, 0x80000000, R9, 0x48, !PT ;  /* 0x8000000007007812 */ /* 0x000fc800078e4809 */
[----:B------:R-:W-:Y:S01]  /*0990*/  LOP3.LUT R0, R0, 0x7f800000, RZ, 0xfc, !PT ;  /* 0x7f80000000007812 */ /* 0x000fe200078efcff */
[----:B------:R-:W-:Y:S06]  /*09a0*/  BRA `(.L_x_48) ;  /* 0x0000000000147947 */ /* 0x000fec0003800000 */
.L_x_42:
[----:B------:R-:W-:Y:S01]  /*09b0*/  LOP3.LUT R0, R7, 0x80000000, R9, 0x48, !PT ;  /* 0x8000000007007812 */ /* 0x000fe200078e4809 */
[----:B------:R-:W-:Y:S06]  /*09c0*/  BRA `(.L_x_48) ;  /* 0x00000000000c7947 */ /* 0x000fec0003800000 */
.L_x_41:
[----:B------:R-:W0:Y:S01]  /*09d0*/  MUFU.RSQ R0, -QNAN ;  /* 0xffc0000000007908 */ /* 0x000e220000001400 */
[----:B------:R-:W-:Y:S05]  /*09e0*/  BRA `(.L_x_48) ;  /* 0x0000000000047947 */ /* 0x000fea0003800000 */
.L_x_40:
[----:B------:R-:W-:-:S07]  /*09f0*/  FADD.FTZ R0, R0, R3 ;  /* 0x0000000300007221 */ /* 0x000fce0000010000 */
.L_x_48:
[----:B------:R-:W-:Y:S05]  /*0a00*/  BSYNC.RECONVERGENT B1 ;  /* 0x0000000000017941 */ /* 0x000fea0003800200 */
.L_x_38:
[----:B------:R-:W-:-:S04]  /*0a10*/  IMAD.MOV.U32 R3, RZ, RZ, 0x0 ;  /* 0x00000000ff037424 */ /* 0x000fc800078e00ff */
[----:B0-----:R-:W-:Y:S05]  /*0a20*/  RET.REL.NODEC R2 `(softmax_forward_double) ;  /* 0xfffffff402747950 */ /* 0x001fea0003c3ffff */
.L_x_49:
        /* <DEDUP_REMOVED lines=13> */
.L_x_161:


//--------------------- .text.tanh_forward_double --------------------------
	.section	.text.tanh_forward_double,"ax",@progbits
	.align	128
        .global         tanh_forward_double
        .type           tanh_forward_double,@function
        .size           tanh_forward_double,(.L_x_162 - tanh_forward_double)
        .other          tanh_forward_double,@"STO_CUDA_ENTRY STV_DEFAULT"
tanh_forward_double:
.text.tanh_forward_double:
        /* <DEDUP_REMOVED lines=20> */
[----:B------:R-:W-:Y:S01]  /*0140*/  IMAD R5, R5, UR9, R3 ;  /* 0x0000000905057c24 */ /* 0x000fe2000f8e0203 */
[----:B------:R-:W-:-:S04]  /*0150*/  SEL R3, R2, RZ, P0 ;  /* 0x000000ff02037207 */ /* 0x000fc80000000000 */
[----:B------:R-:W-:Y:S02]  /*0160*/  IADD3 R0, P1, PT, R0, R3, RZ ;  /* 0x0000000300007210 */ /* 0x000fe40007f3e0ff */
[----:B------:R-:W-:-:S05]  /*0170*/  SEL R3, R5, RZ, P0 ;  /* 0x000000ff05037207 */ /* 0x000fca0000000000 */
[----:B------:R-:W-:Y:S01]  /*0180*/  IMAD.X R3, RZ, RZ, R3, P1 ;  /* 0x000000ffff037224 */ /* 0x000fe200008e0603 */
[----:B0-----:R-:W-:-:S04]  /*0190*/  LEA R4, P0, R0, UR6, 0x2 ;  /* 0x0000000600047c11 */ /* 0x001fc8000f8010ff */
[----:B------:R-:W-:-:S05]  /*01a0*/  LEA.HI.X R5, R0, UR7, R3, 0x2, P0 ;  /* 0x0000000700057c11 */ /* 0x000fca00080f1403 */
        /* <DEDUP_REMOVED lines=23> */
[----:B------:R-:W-:Y:S05]  /*0320*/  CALL.REL.NOINC `($__internal_4_$__cuda_sm3x_div_rn_noftz_f32_slowpath) ;  /* 0x0000000000107944 */ /* 0x000fea0003c00000 */
[----:B------:R-:W-:-:S07]  /*0330*/  IMAD.MOV.U32 R9, RZ, RZ, R0 ;  /* 0x000000ffff097224 */ /* 0x000fce00078e0000 */
.L_x_51:
[----:B------:R-:W-:Y:S05]  /*0340*/  BSYNC.RECONVERGENT B0 ;  /* 0x0000000000007941 */ /* 0x000fea0003800200 */
.L_x_50:
[----:B------:R-:W-:Y:S01]  /*0350*/  STG.E desc[UR4][R4.64], R9 ;  /* 0x0000000904007986 */ /* 0x000fe2000c101904 */
[----:B------:R-:W-:Y:S05]  /*0360*/  EXIT ;  /* 0x000000000000794d */ /* 0x000fea0003800000 */
        .weak           $__internal_4_$__cuda_sm3x_div_rn_noftz_f32_slowpath
        .type           $__internal_4_$__cuda_sm3x_div_rn_noftz_f32_slowpath,@function
        .size           $__internal_4_$__cuda_sm3x_div_rn_noftz_f32_slowpath,(.L_x_162 - $__internal_4_$__cuda_sm3x_div_rn_noftz_f32_slowpath)
$__internal_4_$__cuda_sm3x_div_rn_noftz_f32_slowpath:
        /* <DEDUP_REMOVED lines=36> */
.L_x_53:
[----:B------:R-:W-:Y:S01]  /*05b0*/  LEA R0, R7, 0xc0800000, 0x17 ;  /* 0xc080000007007811 */ /* 0x000fe200078eb8ff */
[----:B------:R-:W-:Y:S01]  /*05c0*/  VIADD R6, R6, 0xffffff81 ;  /* 0xffffff8106067836 */ /* 0x000fe20000000000 */
[----:B------:R-:W-:Y:S03]  /*05d0*/  BSSY.RECONVERGENT B2, `(.L_x_58) ;  /* 0x0000035000027945 */ /* 0x000fe60003800200 */
[----:B------:R-:W-:Y:S01]  /*05e0*/  IMAD.IADD R9, R9, 0x1, -R0 ;  /* 0x0000000109097824 */ /* 0x000fe200078e0a00 */
[C---:B------:R-:W-:Y:S01]  /*05f0*/  IADD3 R7, PT, PT, R6.reuse, 0x7f, -R7 ;  /* 0x0000007f06077810 */ /* 0x040fe20007ffe807 */
[----:B------:R-:W-:Y:S02]  /*0600*/  IMAD R0, R6, -0x800000, R8 ;  /* 0xff80000006007824 */ /* 0x000fe400078e0208 */
[----:B------:R-:W0:Y:S01]  /*0610*/  MUFU.RCP R3, R9 ;  /* 0x0000000900037308 */ /* 0x000e220000001000 */
[----:B------:R-:W-:Y:S01]  /*0620*/  FADD.FTZ R11, -R9, -RZ ;  /* 0x800000ff090b7221 */ /* 0x000fe20000010100 */
[----:B------:R-:W-:-:S03]  /*0630*/  IMAD.IADD R7, R7, 0x1, R10 ;  /* 0x0000000107077824 */ /* 0x000fc600078e020a */
        /* <DEDUP_REMOVED lines=20> */
[CCC-:B------:R-:W-:Y:S01]  /*0780*/  FFMA.RZ R3, R12.reuse, R8.reuse, R13.reuse ;  /* 0x000000080c037223 */ /* 0x1c0fe2000000c00d */
[CCC-:B------:R-:W-:Y:S01]  /*0790*/  FFMA.RM R6, R12.reuse, R8.reuse, R13.reuse ;  /* 0x000000080c067223 */ /* 0x1c0fe2000000400d */
[C---:B------:R-:W-:Y:S02]  /*07a0*/  ISETP.NE.AND P2, PT, R9.reuse, RZ, PT ;  /* 0x000000ff0900720c */ /* 0x040fe40003f45270 */
[----:B------:R-:W-:Y:S02]  /*07b0*/  ISETP.NE.AND P1, PT, R9, RZ, PT ;  /* 0x000000ff0900720c */ /* 0x000fe40003f25270 */
[----:B------:R-:W-:Y:S01]  /*07c0*/  LOP3.LUT R7, R3, 0x7fffff, RZ, 0xc0, !PT ;  /* 0x007fffff03077812 */ /* 0x000fe200078ec0ff */
[----:B------:R-:W-:Y:S01]  /*07d0*/  FFMA.RP R3, R12, R8, R13 ;  /* 0x000000080c037223 */ /* 0x000fe2000000800d */
[----:B------:R-:W-:Y:S02]  /*07e0*/  VIADD R8, R9, 0x20 ;  /* 0x0000002009087836 */ /* 0x000fe40000000000 */
[----:B------:R-:W-:Y:S01]  /*07f0*/  LOP3.LUT R7, R7, 0x800000, RZ, 0xfc, !PT ;  /* 0x0080000007077812 */ /* 0x000fe200078efcff */
[----:B------:R-:W-:Y:S01]  /*0800*/  IMAD.MOV R9, RZ, RZ, -R9 ;  /* 0x000000ffff097224 */ /* 0x000fe200078e0a09 */
[----:B------:R-:W-:-:S02]  /*0810*/  FSETP.NEU.FTZ.AND P0, PT, R3, R6, PT ;  /* 0x000000060300720b */ /* 0x000fc40003f1d000 */
[----:B------:R-:W-:Y:S02]  /*0820*/  SHF.L.U32 R8, R7, R8, RZ ;  /* 0x0000000807087219 */ /* 0x000fe400000006ff */
[----:B------:R-:W-:Y:S02]  /*0830*/  SEL R6, R9, RZ, P2 ;  /* 0x000000ff09067207 */ /* 0x000fe40001000000 */
[----:B------:R-:W-:Y:S02]  /*0840*/  ISETP.NE.AND P1, PT, R8, RZ, P1 ;  /* 0x000000ff0800720c */ /* 0x000fe40000f25270 */
[----:B------:R-:W-:Y:S02]  /*0850*/  SHF.R.U32.HI R6, RZ, R6, R7 ;  /* 0x00000006ff067219 */ /* 0x000fe40000011607 */
[----:B------:R-:W-:Y:S02]  /*0860*/  PLOP3.LUT P0, PT, P0, P1, PT, 0xf8, 0x8f ;  /* 0x00000000008f781c */ /* 0x000fe40000703f70 */
[----:B------:R-:W-:-:S02]  /*0870*/  SHF.R.U32.HI R8, RZ, 0x1, R6 ;  /* 0x00000001ff087819 */ /* 0x000fc40000011606 */
[----:B------:R-:W-:-:S04]  /*0880*/  SEL R3, RZ, 0x1, !P0 ;  /* 0x00000001ff037807 */ /* 0x000fc80004000000 */
[----:B------:R-:W-:-:S04]  /*0890*/  LOP3.LUT R3, R3, 0x1, R8, 0xf8, !PT ;  /* 0x0000000103037812 */ /* 0x000fc800078ef808 */
[----:B------:R-:W-:-:S05]  /*08a0*/  LOP3.LUT R3, R3, R6, RZ, 0xc0, !PT ;  /* 0x0000000603037212 */ /* 0x000fca00078ec0ff */
[----:B------:R-:W-:-:S05]  /*08b0*/  IMAD.IADD R3, R8, 0x1, R3 ;  /* 0x0000000108037824 */ /* 0x000fca00078e0203 */
[----:B------:R-:W-:Y:S01]  /*08c0*/  LOP3.LUT R0, R3, R0, RZ, 0xfc, !PT ;  /* 0x0000000003007212 */ /* 0x000fe200078efcff */
[----:B------:R-:W-:Y:S06]  /*08d0*/  BRA `(.L_x_61) ;  /* 0x0000000000107947 */ /* 0x000fec0003800000 */
.L_x_60:
[----:B------:R-:W-:-:S04]  /*08e0*/  LOP3.LUT R0, R0, 0x80000000, RZ, 0xc0, !PT ;  /* 0x8000000000007812 */ /* 0x000fc800078ec0ff */
[----:B------:R-:W-:Y:S01]  /*08f0*/  LOP3.LUT R0, R0, 0x7f800000, RZ, 0xfc, !PT ;  /* 0x7f80000000007812 */ /* 0x000fe200078efcff */
[----:B------:R-:W-:Y:S06]  /*0900*/  BRA `(.L_x_61) ;  /* 0x0000000000047947 */ /* 0x000fec0003800000 */
.L_x_59:
[----:B------:R-:W-:-:S07]  /*0910*/  IMAD R0, R7, 0x800000, R0 ;  /* 0x0080000007007824 */ /* 0x000fce00078e0200 */
.L_x_61:
[----:B------:R-:W-:Y:S05]  /*0920*/  BSYNC.RECONVERGENT B2 ;  /* 0x0000000000027941 */ /* 0x000fea0003800200 */
.L_x_58:
[----:B------:R-:W-:Y:S05]  /*0930*/  BRA `(.L_x_62) ;  /* 0x0000000000207947 */ /* 0x000fea0003800000 */
.L_x_57:
[----:B------:R-:W-:-:S04]  /*0940*/  LOP3.LUT R0, R9, 0x80000000, R8, 0x48, !PT ;  /* 0x8000000009007812 */ /* 0x000fc800078e4808 */
[----:B------:R-:W-:Y:S01]  /*0950*/  LOP3.LUT R0, R0, 0x7f800000, RZ, 0xfc, !PT ;  /* 0x7f80000000007812 */ /* 0x000fe200078efcff */
[----:B------:R-:W-:Y:S06]  /*0960*/  BRA `(.L_x_62) ;  /* 0x0000000000147947 */ /* 0x000fec0003800000 */
.L_x_56:
[----:B------:R-:W-:Y:S01]  /*0970*/  LOP3.LUT R0, R9, 0x80000000, R8, 0x48, !PT ;  /* 0x8000000009007812 */ /* 0x000fe200078e4808 */
[----:B------:R-:W-:Y:S06]  /*0980*/  BRA `(.L_x_62) ;  /* 0x00000000000c7947 */ /* 0x000fec0003800000 */
.L_x_55:
[----:B------:R-:W0:Y:S01]  /*0990*/  MUFU.RSQ R0, -QNAN ;  /* 0xffc0000000007908 */ /* 0x000e220000001400 */
[----:B------:R-:W-:Y:S05]  /*09a0*/  BRA `(.L_x_62) ;  /* 0x0000000000047947 */ /* 0x000fea0003800000 */
.L_x_54:
[----:B------:R-:W-:-:S07]  /*09b0*/  FADD.FTZ R0, R0, R3 ;  /* 0x0000000300007221 */ /* 0x000fce0000010000 */
.L_x_62:
[----:B------:R-:W-:Y:S05]  /*09c0*/  BSYNC.RECONVERGENT B1 ;  /* 0x0000000000017941 */ /* 0x000fea0003800200 */
.L_x_52:
[----:B------:R-:W-:-:S04]  /*09d0*/  IMAD.MOV.U32 R3, RZ, RZ, 0x0 ;  /* 0x00000000ff037424 */ /* 0x000fc800078e00ff */
[----:B0-----:R-:W-:Y:S05]  /*09e0*/  RET.REL.NODEC R2 `(tanh_forward_double) ;  /* 0xfffffff402847950 */ /* 0x001fea0003c3ffff */
.L_x_63:
        /* <DEDUP_REMOVED lines=9> */
.L_x_162:


//--------------------- .text.swish_forwaxd_double --------------------------
	.section	.text.swish_forwaxd_double,"ax",@progbits
	.align	128
        .global         swish_forwaxd_double
        .type           swish_forwaxd_double,@function
        .size           swish_forwaxd_double,(.L_x_163 - swish_forwaxd_double)
        .other          swish_forwaxd_double,@"STO_CUDA_ENTRY STV_DEFAULT"
swish_forwaxd_double:
.text.swish_forwaxd_double:
        /* <DEDUP_REMOVED lines=46> */
[----:B------:R-:W-:-:S05]  /*02e0*/  LOP3.LUT R0, R7, 0x7fffffff, RZ, 0xc0, !PT ;  /* 0x7fffffff07007812 */ /* 0x000fca00078ec0ff */
[----:B------:R-:W-:Y:S01]  /*02f0*/  VIADD R10, R0, 0xfff00000 ;  /* 0xfff00000000a7836 */ /* 0x000fe20000000000 */
[----:B------:R-:W-:-:S07]  /*0300*/  MOV R0, 0x320 ;  /* 0x0000032000007802 */ /* 0x000fce0000000f00 */
[----:B------:R-:W-:Y:S05]  /*0310*/  CALL.REL.NOINC `($__internal_5_$__cuda_sm20_dblrcp_rn_slowpath_v3) ;  /* 0x0000000000147944 */ /* 0x000fea0003c00000 */
.L_x_65:
[----:B------:R-:W-:Y:S05]  /*0320*/  BSYNC.RECONVERGENT B0 ;  /* 0x0000000000007941 */ /* 0x000fea0003800200 */
.L_x_64:
[----:B------:R-:W-:-:S10]  /*0330*/  DMUL R4, R4, R10 ;  /* 0x0000000a04047228 */ /* 0x000fd40000000000 */
[----:B------:R-:W0:Y:S02]  /*0340*/  F2F.F32.F64 R5, R4 ;  /* 0x0000000400057310 */ /* 0x000e240000301000 */
[----:B0-----:R-:W-:Y:S01]  /*0350*/  STG.E desc[UR4][R2.64], R5 ;  /* 0x0000000502007986 */ /* 0x001fe2000c101904 */
[----:B------:R-:W-:Y:S05]  /*0360*/  EXIT ;  /* 0x000000000000794d */ /* 0x000fea0003800000 */
        .weak           $__internal_5_$__cuda_sm20_dblrcp_rn_slowpath_v3
        .type           $__internal_5_$__cuda_sm20_dblrcp_rn_slowpath_v3,@function
        .size           $__internal_5_$__cuda_sm20_dblrcp_rn_slowpath_v3,(.L_x_163 - $__internal_5_$__cuda_sm20_dblrcp_rn_slowpath_v3)
$__internal_5_$__cuda_sm20_dblrcp_rn_slowpath_v3:
        /* <DEDUP_REMOVED lines=11> */
[----:B------:R-:W-:Y:S01]  /*0420*/  VIADD R9, R7, 0xc0200000 ;  /* 0xc020000007097836 */ /* 0x000fe20000000000 */
[----:B------:R-:W-:-:S03]  /*0430*/  MOV R8, R6 ;  /* 0x0000000600087202 */ /* 0x000fc60000000f00 */
[----:B------:R-:W0:Y:S03]  /*0440*/  MUFU.RCP64H R11, R9 ;  /* 0x00000009000b7308 */ /* 0x000e260000001800 */
        /* <DEDUP_REMOVED lines=10> */
.L_x_69:
        /* <DEDUP_REMOVED lines=10> */
.L_x_67:
[----:B------:R-:W-:Y:S01]  /*0590*/  LOP3.LUT R9, R7, 0x80000, RZ, 0xfc, !PT ;  /* 0x0008000007097812 */ /* 0x000fe200078efcff */
[----:B------:R-:W-:-:S07]  /*05a0*/  IMAD.MOV.U32 R8, RZ, RZ, R6 ;  /* 0x000000ffff087224 */ /* 0x000fce00078e0006 */
.L_x_68:
[----:B------:R-:W-:Y:S05]  /*05b0*/  BSYNC.RECONVERGENT B1 ;  /* 0x0000000000017941 */ /* 0x000fea0003800200 */
.L_x_66:
[----:B------:R-:W-:Y:S01]  /*05c0*/  IMAD.MOV.U32 R6, RZ, RZ, R0 ;  /* 0x000000ffff067224 */ /* 0x000fe200078e0000 */
[----:B------:R-:W-:Y:S01]  /*05d0*/  MOV R11, R9 ;  /* 0x00000009000b7202 */ /* 0x000fe20000000f00 */
[----:B------:R-:W-:Y:S02]  /*05e0*/  IMAD.MOV.U32 R7, RZ, RZ, 0x0 ;  /* 0x00000000ff077424 */ /* 0x000fe400078e00ff */
[----:B------:R-:W-:Y:S02]  /*05f0*/  IMAD.MOV.U32 R10, RZ, RZ, R8 ;  /* 0x000000ffff0a7224 */ /* 0x000fe400078e0008 */
[----:B------:R-:W-:Y:S05]  /*0600*/  RET.REL.NODEC R6 `(swish_forwaxd_double) ;  /* 0xfffffff8067c7950 */ /* 0x000fea0003c3ffff */
.L_x_70:
        /* <DEDUP_REMOVED lines=15> */
.L_x_163:


//--------------------- .text.relu_forward_double --------------------------
	.section	.text.relu_forward_double,"ax",@progbits
	.align	128
        .global         relu_forward_double
        .type           relu_forward_double,@function
        .size           relu_forward_double,(.L_x_181 - relu_forward_double)
        .other          relu_forward_double,@"STO_CUDA_ENTRY STV_DEFAULT"
relu_forward_double:
.text.relu_forward_double:
        /* <DEDUP_REMOVED lines=27> */
[----:B-1----:R-:W2:Y:S02]  /*01b0*/  LDG.E R0, desc[UR4][R2.64] ;  /* 0x0000000402007981 */ /* 0x002ea4000c1e1900 */
[----:B--2---:R-:W-:-:S13]  /*01c0*/  FSETP.GEU.AND P0, PT, R0, RZ, PT ;  /* 0x000000ff0000720b */ /* 0x004fda0003f0e000 */
[----:B------:R-:W-:Y:S05]  /*01d0*/  @P0 EXIT ;  /* 0x000000000000094d */ /* 0x000fea0003800000 */
[----:B------:R-:W-:Y:S01]  /*01e0*/  STG.E desc[UR4][R2.64], RZ ;  /* 0x000000ff02007986 */ /* 0x000fe2000c101904 */
[----:B------:R-:W-:Y:S05]  /*01f0*/  EXIT ;  /* 0x000000000000794d */ /* 0x000fea0003800000 */
.L_x_71:
        /* <DEDUP_REMOVED lines=16> */
.L_x_181:


//--------------------- .text.sigmoid_forward_double --------------------------
	.section	.text.sigmoid_forward_double,"ax",@progbits
	.align	128
        .global         sigmoid_forward_double
        .type           sigmoid_forward_double,@function
        .size           sigmoid_forward_double,(.L_x_164 - sigmoid_forward_double)
        .other          sigmoid_forward_double,@"STO_CUDA_ENTRY STV_DEFAULT"
sigmoid_forward_double:
.text.sigmoid_forward_double:
        /* <DEDUP_REMOVED lines=45> */
[----:B------:R-:W-:-:S05]  /*02d0*/  LOP3.LUT R0, R5, 0x7fffffff, RZ, 0xc0, !PT ;  /* 0x7fffffff05007812 */ /* 0x000fca00078ec0ff */
[----:B------:R-:W-:Y:S01]  /*02e0*/  VIADD R8, R0, 0xfff00000 ;  /* 0xfff0000000087836 */ /* 0x000fe20000000000 */
[----:B------:R-:W-:-:S07]  /*02f0*/  MOV R0, 0x310 ;  /* 0x0000031000007802 */ /* 0x000fce0000000f00 */
[----:B------:R-:W-:Y:S05]  /*0300*/  CALL.REL.NOINC `($__internal_6_$__cuda_sm20_dblrcp_rn_slowpath_v3) ;  /* 0x0000000000107944 */ /* 0x000fea0003c00000 */
.L_x_73:
[----:B------:R-:W-:Y:S05]  /*0310*/  BSYNC.RECONVERGENT B0 ;  /* 0x0000000000007941 */ /* 0x000fea0003800200 */
.L_x_72:
[----:B------:R-:W0:Y:S02]  /*0320*/  F2F.F32.F64 R9, R8 ;  /* 0x0000000800097310 */ /* 0x000e240000301000 */
[----:B0-----:R-:W-:Y:S01]  /*0330*/  STG.E desc[UR4][R2.64], R9 ;  /* 0x0000000902007986 */ /* 0x001fe2000c101904 */
[----:B------:R-:W-:Y:S05]  /*0340*/  EXIT ;  /* 0x000000000000794d */ /* 0x000fea0003800000 */
        .weak           $__internal_6_$__cuda_sm20_dblrcp_rn_slowpath_v3
        .type           $__internal_6_$__cuda_sm20_dblrcp_rn_slowpath_v3,@function
        .size           $__internal_6_$__cuda_sm20_dblrcp_rn_slowpath_v3,(.L_x_164 - $__internal_6_$__cuda_sm20_dblrcp_rn_slowpath_v3)
$__internal_6_$__cuda_sm20_dblrcp_rn_slowpath_v3:
        /* <DEDUP_REMOVED lines=24> */
.L_x_77:
        /* <DEDUP_REMOVED lines=10> */
.L_x_75:
[----:B------:R-:W-:Y:S01]  /*0570*/  LOP3.LUT R7, R5, 0x80000, RZ, 0xfc, !PT ;  /* 0x0008000005077812 */ /* 0x000fe200078efcff */
[----:B------:R-:W-:-:S07]  /*0580*/  IMAD.MOV.U32 R6, RZ, RZ, R4 ;  /* 0x000000ffff067224 */ /* 0x000fce00078e0004 */
.L_x_76:
[----:B------:R-:W-:Y:S05]  /*0590*/  BSYNC.RECONVERGENT B1 ;  /* 0x0000000000017941 */ /* 0x000fea0003800200 */
.L_x_74:
[----:B------:R-:W-:Y:S01]  /*05a0*/  IMAD.MOV.U32 R4, RZ, RZ, R0 ;  /* 0x000000ffff047224 */ /* 0x000fe200078e0000 */
[----:B------:R-:W-:Y:S01]  /*05b0*/  MOV R9, R7 ;  /* 0x0000000700097202 */ /* 0x000fe20000000f00 */
[----:B------:R-:W-:Y:S02]  /*05c0*/  IMAD.MOV.U32 R5, RZ, RZ, 0x0 ;  /* 0x00000000ff057424 */ /* 0x000fe400078e00ff */
[----:B------:R-:W-:Y:S02]  /*05d0*/  IMAD.MOV.U32 R8, RZ, RZ, R6 ;  /* 0x000000ffff087224 */ /* 0x000fe400078e0006 */
[----:B------:R-:W-:Y:S05]  /*05e0*/  RET.REL.NODEC R4 `(sigmoid_forward_double) ;  /* 0xfffffff804847950 */ /* 0x000fea0003c3ffff */
.L_x_78:
        /* <DEDUP_REMOVED lines=9> */
.L_x_164:


//--------------------- .text.softmax_backward_float --------------------------
	.section	.text.softmax_backward_float,"ax",@progbits
	.align	128
        .global         softmax_backward_float
        .type           softmax_backward_float,@function
        .size           softmax_backward_float,(.L_x_183 - softmax_backward_float)
        .other          softmax_backward_float,@"STO_CUDA_ENTRY STV_DEFAULT"
softmax_backward_float:
.text.softmax_backward_float:
        /* <DEDUP_REMOVED lines=39> */
.L_x_79:
        /* <DEDUP_REMOVED lines=9> */
.L_x_183:


//--------------------- .text.tanh_backward_float --------------------------
	.section	.text.tanh_backward_float,"ax",@progbits
	.align	128
        .global         tanh_backward_float
        .type           tanh_backward_float,@function
        .size           tanh_backward_float,(.L_x_165 - tanh_backward_float)
        .other          tanh_backward_float,@"STO_CUDA_ENTRY STV_DEFAULT"
tanh_backward_float:
.text.tanh_backward_float:
        /* <DEDUP_REMOVED lines=51> */
[----:B------:R-:W-:Y:S05]  /*0330*/  CALL.REL.NOINC `($__internal_7_$__cuda_sm3x_div_rn_noftz_f32_slowpath) ;  /* 0x0000000000287944 */ /* 0x000fea0003c00000 */
[----:B------:R-:W-:-:S07]  /*0340*/  IMAD.MOV.U32 R6, RZ, RZ, R0 ;  /* 0x000000ffff067224 */ /* 0x000fce00078e0000 */
.L_x_81:
[----:B------:R-:W-:Y:S05]  /*0350*/  BSYNC.RECONVERGENT B0 ;  /* 0x0000000000007941 */ /* 0x000fea0003800200 */
.L_x_80:
        /* <DEDUP_REMOVED lines=8> */
        .weak           $__internal_7_$__cuda_sm3x_div_rn_noftz_f32_slowpath
        .type           $__internal_7_$__cuda_sm3x_div_rn_noftz_f32_slowpath,@function
        .size           $__internal_7_$__cuda_sm3x_div_rn_noftz_f32_slowpath,(.L_x_165 - $__internal_7_$__cuda_sm3x_div_rn_noftz_f32_slowpath)
$__internal_7_$__cuda_sm3x_div_rn_noftz_f32_slowpath:
        /* <DEDUP_REMOVED lines=36> */
.L_x_83:
        /* <DEDUP_REMOVED lines=51> */
.L_x_90:
[----:B------:R-:W-:-:S04]  /*0950*/  LOP3.LUT R0, R0, 0x80000000, RZ, 0xc0, !PT ;  /* 0x8000000000007812 */ /* 0x000fc800078ec0ff */
[----:B------:R-:W-:Y:S01]  /*0960*/  LOP3.LUT R0, R0, 0x7f800000, RZ, 0xfc, !PT ;  /* 0x7f80000000007812 */ /* 0x000fe200078efcff */
[----:B------:R-:W-:Y:S06]  /*0970*/  BRA `(.L_x_91) ;  /* 0x0000000000047947 */ /* 0x000fec0003800000 */
.L_x_89:
[----:B------:R-:W-:-:S07]  /*0980*/  IMAD R0, R5, 0x800000, R0 ;  /* 0x0080000005007824 */ /* 0x000fce00078e0200 */
.L_x_91:
[----:B------:R-:W-:Y:S05]  /*0990*/  BSYNC.RECONVERGENT B2 ;  /* 0x0000000000027941 */ /* 0x000fea0003800200 */
.L_x_88:
[----:B------:R-:W-:Y:S05]  /*09a0*/  BRA `(.L_x_92) ;  /* 0x0000000000207947 */ /* 0x000fea0003800000 */
.L_x_87:
[----:B------:R-:W-:-:S04]  /*09b0*/  LOP3.LUT R0, R9, 0x80000000, R8, 0x48, !PT ;  /* 0x8000000009007812 */ /* 0x000fc800078e4808 */
[----:B------:R-:W-:Y:S01]  /*09c0*/  LOP3.LUT R0, R0, 0x7f800000, RZ, 0xfc, !PT ;  /* 0x7f80000000007812 */ /* 0x000fe200078efcff */
[----:B------:R-:W-:Y:S06]  /*09d0*/  BRA `(.L_x_92) ;  /* 0x0000000000147947 */ /* 0x000fec0003800000 */
.L_x_86:
[----:B------:R-:W-:Y:S01]  /*09e0*/  LOP3.LUT R0, R9, 0x80000000, R8, 0x48, !PT ;  /* 0x8000000009007812 */ /* 0x000fe200078e4808 */
[----:B------:R-:W-:Y:S06]  /*09f0*/  BRA `(.L_x_92) ;  /* 0x00000000000c7947 */ /* 0x000fec0003800000 */
.L_x_85:
[----:B------:R-:W0:Y:S01]  /*0a00*/  MUFU.RSQ R0, -QNAN ;  /* 0xffc0000000007908 */ /* 0x000e220000001400 */
[----:B------:R-:W-:Y:S05]  /*0a10*/  BRA `(.L_x_92) ;  /* 0x0000000000047947 */ /* 0x000fea0003800000 */
.L_x_84:
[----:B------:R-:W-:-:S07]  /*0a20*/  FADD.FTZ R0, R0, R3 ;  /* 0x0000000300007221 */ /* 0x000fce0000010000 */
.L_x_92:
[----:B------:R-:W-:Y:S05]  /*0a30*/  BSYNC.RECONVERGENT B1 ;  /* 0x0000000000017941 */ /* 0x000fea0003800200 */
.L_x_82:
[----:B------:R-:W-:-:S04]  /*0a40*/  IMAD.MOV.U32 R7, RZ, RZ, 0x0 ;  /* 0x00000000ff077424 */ /* 0x000fc800078e00ff */
[----:B0-----:R-:W-:Y:S05]  /*0a50*/  RET.REL.NODEC R6 `(tanh_backward_float) ;  /* 0xfffffff406687950 */ /* 0x001fea0003c3ffff */
.L_x_93:
        /* <DEDUP_REMOVED lines=10> */
.L_x_165:


//--------------------- .text.swish_backward_float --------------------------
	.section	.text.swish_backward_float,"ax",@progbits
	.align	128
        .global         swish_backward_float
        .type           swish_backward_float,@function
        .size           swish_backward_float,(.L_x_166 - swish_backward_float)
        .other          swish_backward_float,@"STO_CUDA_ENTRY STV_DEFAULT"
swish_backward_float:
.text.swish_backward_float:
        /* <DEDUP_REMOVED lines=50> */
[----:B------:R-:W-:Y:S05]  /*0320*/  CALL.REL.NOINC `($__internal_8_$__cuda_sm20_dblrcp_rn_slowpath_v3) ;  /* 0x0000000000287944 */ /* 0x000fea0003c00000 */
.L_x_95:
[----:B------:R-:W-:Y:S05]  /*0330*/  BSYNC.RECONVERGENT B0 ;  /* 0x0000000000007941 */ /* 0x000fea0003800200 */
.L_x_94:
        /* <DEDUP_REMOVED lines=9> */
        .weak           $__internal_8_$__cuda_sm20_dblrcp_rn_slowpath_v3
        .type           $__internal_8_$__cuda_sm20_dblrcp_rn_slowpath_v3,@function
        .size           $__internal_8_$__cuda_sm20_dblrcp_rn_slowpath_v3,(.L_x_166 - $__internal_8_$__cuda_sm20_dblrcp_rn_slowpath_v3)
$__internal_8_$__cuda_sm20_dblrcp_rn_slowpath_v3:
        /* <DEDUP_REMOVED lines=24> */
.L_x_99:
        /* <DEDUP_REMOVED lines=10> */
.L_x_97:
[----:B------:R-:W-:Y:S01]  /*05f0*/  LOP3.LUT R11, R9, 0x80000, RZ, 0xfc, !PT ;  /* 0x00080000090b7812 */ /* 0x000fe200078efcff */
[----:B------:R-:W-:-:S07]  /*0600*/  IMAD.MOV.U32 R10, RZ, RZ, R8 ;  /* 0x000000ffff0a7224 */ /* 0x000fce00078e0008 */
.L_x_98:
[----:B------:R-:W-:Y:S05]  /*0610*/  BSYNC.RECONVERGENT B1 ;  /* 0x0000000000017941 */ /* 0x000fea0003800200 */
.L_x_96:
[----:B------:R-:W-:-:S04]  /*0620*/  IMAD.MOV.U32 R7, RZ, RZ, 0x0 ;  /* 0x00000000ff077424 */ /* 0x000fc800078e00ff */
[----:B------:R-:W-:Y:S05]  /*0630*/  RET.REL.NODEC R6 `(swish_backward_float) ;  /* 0xfffffff806707950 */ /* 0x000fea0003c3ffff */
.L_x_100:
        /* <DEDUP_REMOVED lines=12> */
.L_x_166:


//--------------------- .text.relu_backward_float --------------------------
	.section	.text.relu_backward_float,"ax",@progbits
	.align	128
        .global         relu_backward_float
        .type           relu_backward_float,@function
        .size           relu_backward_float,(.L_x_186 - relu_backward_float)
        .other          relu_backward_float,@"STO_CUDA_ENTRY STV_DEFAULT"
relu_backward_float:
.text.relu_backward_float:
        /* <DEDUP_REMOVED lines=36> */
.L_x_101:
        /* <DEDUP_REMOVED lines=12> */
.L_x_186:


//--------------------- .text.sigmoid_backward_float --------------------------
	.section	.text.sigmoid_backward_float,"ax",@progbits
	.align	128
        .global         sigmoid_backward_float
        .type           sigmoid_backward_float,@function
        .size           sigmoid_backward_float,(.L_x_167 - sigmoid_backward_float)
        .other          sigmoid_backward_float,@"STO_CUDA_ENTRY STV_DEFAULT"
sigmoid_backward_float:
.text.sigmoid_backward_float:
        /* <DEDUP_REMOVED lines=49> */
[----:B------:R-:W-:Y:S05]  /*0310*/  CALL.REL.NOINC `($__internal_9_$__cuda_sm20_dblrcp_rn_slowpath_v3) ;  /* 0x0000000000347944 */ /* 0x000fea0003c00000 */
.L_x_103:
[----:B------:R-:W-:Y:S05]  /*0320*/  BSYNC.RECONVERGENT B0 ;  /* 0x0000000000007941 */ /* 0x000fea0003800200 */
.L_x_102:
        /* <DEDUP_REMOVED lines=12> */
        .weak           $__internal_9_$__cuda_sm20_dblrcp_rn_slowpath_v3
        .type           $__internal_9_$__cuda_sm20_dblrcp_rn_slowpath_v3,@function
        .size           $__internal_9_$__cuda_sm20_dblrcp_rn_slowpath_v3,(.L_x_167 - $__internal_9_$__cuda_sm20_dblrcp_rn_slowpath_v3)
$__internal_9_$__cuda_sm20_dblrcp_rn_slowpath_v3:
        /* <DEDUP_REMOVED lines=24> */
.L_x_107:
        /* <DEDUP_REMOVED lines=10> */
.L_x_105:
[----:B------:R-:W-:Y:S01]  /*0610*/  LOP3.LUT R9, R7, 0x80000, RZ, 0xfc, !PT ;  /* 0x0008000007097812 */ /* 0x000fe200078efcff */
[----:B------:R-:W-:-:S07]  /*0620*/  IMAD.MOV.U32 R8, RZ, RZ, R6 ;  /* 0x000000ffff087224 */ /* 0x000fce00078e0006 */
.L_x_106:
[----:B------:R-:W-:Y:S05]  /*0630*/  BSYNC.RECONVERGENT B1 ;  /* 0x0000000000017941 */ /* 0x000fea0003800200 */
.L_x_104:
[----:B------:R-:W-:-:S04]  /*0640*/  IMAD.MOV.U32 R5, RZ, RZ, 0x0 ;  /* 0x00000000ff057424 */ /* 0x000fc800078e00ff */
[----:B------:R-:W-:Y:S05]  /*0650*/  RET.REL.NODEC R4 `(sigmoid_backward_float) ;  /* 0xfffffff804687950 */ /* 0x000fea0003c3ffff */
.L_x_108:
        /* <DEDUP_REMOVED lines=10> */
.L_x_167:


//--------------------- .text.softmax_preprocessing_float --------------------------
	.section	.text.softmax_preprocessing_float,"ax",@progbits
	.align	128
        .global         softmax_preprocessing_float
        .type           softmax_preprocessing_float,@function
        .size           softmax_preprocessing_float,(.L_x_188 - softmax_preprocessing_float)
        .other          softmax_preprocessing_float,@"STO_CUDA_ENTRY STV_DEFAULT"
softmax_preprocessing_float:
.text.softmax_preprocessing_float:
        /* <DEDUP_REMOVED lines=40> */
.L_x_110:
        /* <DEDUP_REMOVED lines=26> */
.L_x_109:
        /* <DEDUP_REMOVED lines=17> */
.L_x_112:
        /* <DEDUP_REMOVED lines=14> */
.L_x_113:
        /* <DEDUP_REMOVED lines=8> */
.L_x_111:
        /* <DEDUP_REMOVED lines=11> */
.L_x_114:
        /* <DEDUP_REMOVED lines=12> */
.L_x_188:


//--------------------- .text.softmax_forward_float --------------------------
	.section	.text.softmax_forward_float,"ax",@progbits
	.align	128
        .global         softmax_forward_float
        .type           softmax_forward_float,@function
        .size           softmax_forward_float,(.L_x_168 - softmax_forward_float)
        .other          softmax_forward_float,@"STO_CUDA_ENTRY STV_DEFAULT"
softmax_forward_float:
.text.softmax_forward_float:
        /* <DEDUP_REMOVED lines=54> */
[----:B------:R-:W-:Y:S05]  /*0360*/  CALL.REL.NOINC `($__internal_10_$__cuda_sm3x_div_rn_noftz_f32_slowpath) ;  /* 0x0000000000107944 */ /* 0x000fea0003c00000 */
[----:B------:R-:W-:-:S07]  /*0370*/  IMAD.MOV.U32 R3, RZ, RZ, R0 ;  /* 0x000000ffff037224 */ /* 0x000fce00078e0000 */
.L_x_116:
[----:B------:R-:W-:Y:S05]  /*0380*/  BSYNC.RECONVERGENT B0 ;  /* 0x0000000000007941 */ /* 0x000fea0003800200 */
.L_x_115:
[----:B------:R-:W-:Y:S01]  /*0390*/  STG.E desc[UR4][R4.64], R3 ;  /* 0x0000000304007986 */ /* 0x000fe2000c101904 */
[----:B------:R-:W-:Y:S05]  /*03a0*/  EXIT ;  /* 0x000000000000794d */ /* 0x000fea0003800000 */
        .weak           $__internal_10_$__cuda_sm3x_div_rn_noftz_f32_slowpath
        .type           $__internal_10_$__cuda_sm3x_div_rn_noftz_f32_slowpath,@function
        .size           $__internal_10_$__cuda_sm3x_div_rn_noftz_f32_slowpath,(.L_x_168 - $__internal_10_$__cuda_sm3x_div_rn_noftz_f32_slowpath)
$__internal_10_$__cuda_sm3x_div_rn_noftz_f32_slowpath:
        /* <DEDUP_REMOVED lines=36> */
.L_x_118:
        /* <DEDUP_REMOVED lines=51> */
.L_x_125:
[----:B------:R-:W-:-:S04]  /*0920*/  LOP3.LUT R0, R0, 0x80000000, RZ, 0xc0, !PT ;  /* 0x8000000000007812 */ /* 0x000fc800078ec0ff */
[----:B------:R-:W-:Y:S01]  /*0930*/  LOP3.LUT R0, R0, 0x7f800000, RZ, 0xfc, !PT ;  /* 0x7f80000000007812 */ /* 0x000fe200078efcff */
[----:B------:R-:W-:Y:S06]  /*0940*/  BRA `(.L_x_126) ;  /* 0x0000000000047947 */ /* 0x000fec0003800000 */
.L_x_124:
[----:B------:R-:W-:-:S07]  /*0950*/  IMAD R0, R7, 0x800000, R0 ;  /* 0x0080000007007824 */ /* 0x000fce00078e0200 */
.L_x_126:
[----:B------:R-:W-:Y:S05]  /*0960*/  BSYNC.RECONVERGENT B2 ;  /* 0x0000000000027941 */ /* 0x000fea0003800200 */
.L_x_123:
[----:B------:R-:W-:Y:S05]  /*0970*/  BRA `(.L_x_127) ;  /* 0x0000000000207947 */ /* 0x000fea0003800000 */
.L_x_122:
[----:B------:R-:W-:-:S04]  /*0980*/  LOP3.LUT R0, R7, 0x80000000, R9, 0x48, !PT ;  /* 0x8000000007007812 */ /* 0x000fc800078e4809 */
[----:B------:R-:W-:Y:S01]  /*0990*/  LOP3.LUT R0, R0, 0x7f800000, RZ, 0xfc, !PT ;  /* 0x7f80000000007812 */ /* 0x000fe200078efcff */
[----:B------:R-:W-:Y:S06]  /*09a0*/  BRA `(.L_x_127) ;  /* 0x0000000000147947 */ /* 0x000fec0003800000 */
.L_x_121:
[----:B------:R-:W-:Y:S01]  /*09b0*/  LOP3.LUT R0, R7, 0x80000000, R9, 0x48, !PT ;  /* 0x8000000007007812 */ /* 0x000fe200078e4809 */
[----:B------:R-:W-:Y:S06]  /*09c0*/  BRA `(.L_x_127) ;  /* 0x00000000000c7947 */ /* 0x000fec0003800000 */
.L_x_120:
[----:B------:R-:W0:Y:S01]  /*09d0*/  MUFU.RSQ R0, -QNAN ;  /* 0xffc0000000007908 */ /* 0x000e220000001400 */
[----:B------:R-:W-:Y:S05]  /*09e0*/  BRA `(.L_x_127) ;  /* 0x0000000000047947 */ /* 0x000fea0003800000 */
.L_x_119:
[----:B------:R-:W-:-:S07]  /*09f0*/  FADD.FTZ R0, R0, R3 ;  /* 0x0000000300007221 */ /* 0x000fce0000010000 */
.L_x_127:
[----:B------:R-:W-:Y:S05]  /*0a00*/  BSYNC.RECONVERGENT B1 ;  /* 0x0000000000017941 */ /* 0x000fea0003800200 */
.L_x_117:
[----:B------:R-:W-:-:S04]  /*0a10*/  IMAD.MOV.U32 R3, RZ, RZ, 0x0 ;  /* 0x00000000ff037424 */ /* 0x000fc800078e00ff */
[----:B0-----:R-:W-:Y:S05]  /*0a20*/  RET.REL.NODEC R2 `(softmax_forward_float) ;  /* 0xfffffff402747950 */ /* 0x001fea0003c3ffff */
.L_x_128:
        /* <DEDUP_REMOVED lines=13> */
.L_x_168:


//--------------------- .text.tanh_forward_float  --------------------------
	.section	.text.tanh_forward_float,"ax",@progbits
	.align	128
        .global         tanh_forward_float
        .type           tanh_forward_float,@function
        .size           tanh_forward_float,(.L_x_169 - tanh_forward_float)
        .other          tanh_forward_float,@"STO_CUDA_ENTRY STV_DEFAULT"
tanh_forward_float:
.text.tanh_forward_float:
        /* <DEDUP_REMOVED lines=50> */
[----:B------:R-:W-:Y:S05]  /*0320*/  CALL.REL.NOINC `($__internal_11_$__cuda_sm3x_div_rn_noftz_f32_slowpath) ;  /* 0x0000000000107944 */ /* 0x000fea0003c00000 */
[----:B------:R-:W-:-:S07]  /*0330*/  IMAD.MOV.U32 R9, RZ, RZ, R0 ;  /* 0x000000ffff097224 */ /* 0x000fce00078e0000 */
.L_x_130:
[----:B------:R-:W-:Y:S05]  /*0340*/  BSYNC.RECONVERGENT B0 ;  /* 0x0000000000007941 */ /* 0x000fea0003800200 */
.L_x_129:
[----:B------:R-:W-:Y:S01]  /*0350*/  STG.E desc[UR4][R4.64], R9 ;  /* 0x0000000904007986 */ /* 0x000fe2000c101904 */
[----:B------:R-:W-:Y:S05]  /*0360*/  EXIT ;  /* 0x000000000000794d */ /* 0x000fea0003800000 */
        .weak           $__internal_11_$__cuda_sm3x_div_rn_noftz_f32_slowpath
        .type           $__internal_11_$__cuda_sm3x_div_rn_noftz_f32_slowpath,@function
        .size           $__internal_11_$__cuda_sm3x_div_rn_noftz_f32_slowpath,(.L_x_169 - $__internal_11_$__cuda_sm3x_div_rn_noftz_f32_slowpath)
$__internal_11_$__cuda_sm3x_div_rn_noftz_f32_slowpath:
        /* <DEDUP_REMOVED lines=36> */
.L_x_132:
        /* <DEDUP_REMOVED lines=51> */
.L_x_139:
[----:B------:R-:W-:-:S04]  /*08e0*/  LOP3.LUT R0, R0, 0x80000000, RZ, 0xc0, !PT ;  /* 0x8000000000007812 */ /* 0x000fc800078ec0ff */
[----:B------:R-:W-:Y:S01]  /*08f0*/  LOP3.LUT R0, R0, 0x7f800000, RZ, 0xfc, !PT ;  /* 0x7f80000000007812 */ /* 0x000fe200078efcff */
[----:B------:R-:W-:Y:S06]  /*0900*/  BRA `(.L_x_140) ;  /* 0x0000000000047947 */ /* 0x000fec0003800000 */
.L_x_138:
[----:B------:R-:W-:-:S07]  /*0910*/  IMAD R0, R7, 0x800000, R0 ;  /* 0x0080000007007824 */ /* 0x000fce00078e0200 */
.L_x_140:
[----:B------:R-:W-:Y:S05]  /*0920*/  BSYNC.RECONVERGENT B2 ;  /* 0x0000000000027941 */ /* 0x000fea0003800200 */
.L_x_137:
[----:B------:R-:W-:Y:S05]  /*0930*/  BRA `(.L_x_141) ;  /* 0x0000000000207947 */ /* 0x000fea0003800000 */
.L_x_136:
[----:B------:R-:W-:-:S04]  /*0940*/  LOP3.LUT R0, R9, 0x80000000, R8, 0x48, !PT ;  /* 0x8000000009007812 */ /* 0x000fc800078e4808 */
[----:B------:R-:W-:Y:S01]  /*0950*/  LOP3.LUT R0, R0, 0x7f800000, RZ, 0xfc, !PT ;  /* 0x7f80000000007812 */ /* 0x000fe200078efcff */
[----:B------:R-:W-:Y:S06]  /*0960*/  BRA `(.L_x_141) ;  /* 0x0000000000147947 */ /* 0x000fec0003800000 */
.L_x_135:
[----:B------:R-:W-:Y:S01]  /*0970*/  LOP3.LUT R0, R9, 0x80000000, R8, 0x48, !PT ;  /* 0x8000000009007812 */ /* 0x000fe200078e4808 */
[----:B------:R-:W-:Y:S06]  /*0980*/  BRA `(.L_x_141) ;  /* 0x00000000000c7947 */ /* 0x000fec0003800000 */
.L_x_134:
[----:B------:R-:W0:Y:S01]  /*0990*/  MUFU.RSQ R0, -QNAN ;  /* 0xffc0000000007908 */ /* 0x000e220000001400 */
[----:B------:R-:W-:Y:S05]  /*09a0*/  BRA `(.L_x_141) ;  /* 0x0000000000047947 */ /* 0x000fea0003800000 */
.L_x_133:
[----:B------:R-:W-:-:S07]  /*09b0*/  FADD.FTZ R0, R0, R3 ;  /* 0x0000000300007221 */ /* 0x000fce0000010000 */
.L_x_141:
[----:B------:R-:W-:Y:S05]  /*09c0*/  BSYNC.RECONVERGENT B1 ;  /* 0x0000000000017941 */ /* 0x000fea0003800200 */
.L_x_131:
[----:B------:R-:W-:-:S04]  /*09d0*/  IMAD.MOV.U32 R3, RZ, RZ, 0x0 ;  /* 0x00000000ff037424 */ /* 0x000fc800078e00ff */
[----:B0-----:R-:W-:Y:S05]  /*09e0*/  RET.REL.NODEC R2 `(tanh_forward_float) ;  /* 0xfffffff402847950 */ /* 0x001fea0003c3ffff */
.L_x_142:
        /* <DEDUP_REMOVED lines=9> */
.L_x_169:


//--------------------- .text.swish_forwaxd_float --------------------------
	.section	.text.swish_forwaxd_float,"ax",@progbits
	.align	128
        .global         swish_forwaxd_float
        .type           swish_forwaxd_float,@function
        .size           swish_forwaxd_float,(.L_x_170 - swish_forwaxd_float)
        .other          swish_forwaxd_float,@"STO_CUDA_ENTRY STV_DEFAULT"
swish_forwaxd_float:
.text.swish_forwaxd_float:
        /* <DEDUP_REMOVED lines=49> */
[----:B------:R-:W-:Y:S05]  /*0310*/  CALL.REL.NOINC `($__internal_12_$__cuda_sm20_dblrcp_rn_slowpath_v3) ;  /* 0x0000000000147944 */ /* 0x000fea0003c00000 */
.L_x_144:
[----:B------:R-:W-:Y:S05]  /*0320*/  BSYNC.RECONVERGENT B0 ;  /* 0x0000000000007941 */ /* 0x000fea0003800200 */
.L_x_143:
[----:B------:R-:W-:-:S10]  /*0330*/  DMUL R4, R4, R10 ;  /* 0x0000000a04047228 */ /* 0x000fd40000000000 */
[----:B------:R-:W0:Y:S02]  /*0340*/  F2F.F32.F64 R5, R4 ;  /* 0x0000000400057310 */ /* 0x000e240000301000 */
[----:B0-----:R-:W-:Y:S01]  /*0350*/  STG.E desc[UR4][R2.64], R5 ;  /* 0x0000000502007986 */ /* 0x001fe2000c101904 */
[----:B------:R-:W-:Y:S05]  /*0360*/  EXIT ;  /* 0x000000000000794d */ /* 0x000fea0003800000 */
        .weak           $__internal_12_$__cuda_sm20_dblrcp_rn_slowpath_v3
        .type           $__internal_12_$__cuda_sm20_dblrcp_rn_slowpath_v3,@function
        .size           $__internal_12_$__cuda_sm20_dblrcp_rn_slowpath_v3,(.L_x_170 - $__internal_12_$__cuda_sm20_dblrcp_rn_slowpath_v3)
$__internal_12_$__cuda_sm20_dblrcp_rn_slowpath_v3:
        /* <DEDUP_REMOVED lines=24> */
.L_x_148:
        /* <DEDUP_REMOVED lines=10> */
.L_x_146:
[----:B------:R-:W-:Y:S01]  /*0590*/  LOP3.LUT R9, R7, 0x80000, RZ, 0xfc, !PT ;  /* 0x0008000007097812 */ /* 0x000fe200078efcff */
[----:B------:R-:W-:-:S07]  /*05a0*/  IMAD.MOV.U32 R8, RZ, RZ, R6 ;  /* 0x000000ffff087224 */ /* 0x000fce00078e0006 */
.L_x_147:
[----:B------:R-:W-:Y:S05]  /*05b0*/  BSYNC.RECONVERGENT B1 ;  /* 0x0000000000017941 */ /* 0x000fea0003800200 */
.L_x_145:
[----:B------:R-:W-:Y:S01]  /*05c0*/  IMAD.MOV.U32 R6, RZ, RZ, R0 ;  /* 0x000000ffff067224 */ /* 0x000fe200078e0000 */
[----:B------:R-:W-:Y:S01]  /*05d0*/  MOV R11, R9 ;  /* 0x00000009000b7202 */ /* 0x000fe20000000f00 */
[----:B------:R-:W-:Y:S02]  /*05e0*/  IMAD.MOV.U32 R7, RZ, RZ, 0x0 ;  /* 0x00000000ff077424 */ /* 0x000fe400078e00ff */
[----:B------:R-:W-:Y:S02]  /*05f0*/  IMAD.MOV.U32 R10, RZ, RZ, R8 ;  /* 0x000000ffff0a7224 */ /* 0x000fe400078e0008 */
[----:B------:R-:W-:Y:S05]  /*0600*/  RET.REL.NODEC R6 `(swish_forwaxd_float) ;  /* 0xfffffff8067c7950 */ /* 0x000fea0003c3ffff */
.L_x_149:
        /* <DEDUP_REMOVED lines=15> */
.L_x_170:


//--------------------- .text.relu_forward_float  --------------------------
	.section	.text.relu_forward_float,"ax",@progbits
	.align	128
        .global         relu_forward_float
        .type           relu_forward_float,@function
        .size           relu_forward_float,(.L_x_192 - relu_forward_float)
        .other          relu_forward_float,@"STO_CUDA_ENTRY STV_DEFAULT"
relu_forward_float:
.text.relu_forward_float:
        /* <DEDUP_REMOVED lines=32> */
.L_x_150:
        /* <DEDUP_REMOVED lines=16> */
.L_x_192:


//--------------------- .text.sigmoid_forward_float --------------------------
	.section	.text.sigmoid_forward_float,"ax",@progbits
	.align	128
        .global         sigmoid_forward_float
        .type           sigmoid_forward_float,@function
        .size           sigmoid_forward_float,(.L_x_171 - sigmoid_forward_float)
        .other          sigmoid_forward_float,@"STO_CUDA_ENTRY STV_DEFAULT"
sigmoid_forward_float:
.text.sigmoid_forward_float:
        /* <DEDUP_REMOVED lines=48> */
[----:B------:R-:W-:Y:S05]  /*0300*/  CALL.REL.NOINC `($__internal_13_$__cuda_sm20_dblrcp_rn_slowpath_v3) ;  /* 0x0000000000107944 */ /* 0x000fea0003c00000 */
.L_x_152:
[----:B------:R-:W-:Y:S05]  /*0310*/  BSYNC.RECONVERGENT B0 ;  /* 0x0000000000007941 */ /* 0x000fea0003800200 */
.L_x_151:
[----:B------:R-:W0:Y:S02]  /*0320*/  F2F.F32.F64 R9, R8 ;  /* 0x0000000800097310 */ /* 0x000e240000301000 */
[----:B0-----:R-:W-:Y:S01]  /*0330*/  STG.E desc[UR4][R2.64], R9 ;  /* 0x0000000902007986 */ /* 0x001fe2000c101904 */
[----:B------:R-:W-:Y:S05]  /*0340*/  EXIT ;  /* 0x000000000000794d */ /* 0x000fea0003800000 */
        .weak           $__internal_13_$__cuda_sm20_dblrcp_rn_slowpath_v3
        .type           $__internal_13_$__cuda_sm20_dblrcp_rn_slowpath_v3,@function
        .size           $__internal_13_$__cuda_sm20_dblrcp_rn_slowpath_v3,(.L_x_171 - $__internal_13_$__cuda_sm20_dblrcp_rn_slowpath_v3)
$__internal_13_$__cuda_sm20_dblrcp_rn_slowpath_v3:
        /* <DEDUP_REMOVED lines=24> */
.L_x_156:
        /* <DEDUP_REMOVED lines=10> */
.L_x_154:
[----:B------:R-:W-:Y:S01]  /*0570*/  LOP3.LUT R7, R5, 0x80000, RZ, 0xfc, !PT ;  /* 0x0008000005077812 */ /* 0x000fe200078efcff */
[----:B------:R-:W-:-:S07]  /*0580*/  IMAD.MOV.U32 R6, RZ, RZ, R4 ;  /* 0x000000ffff067224 */ /* 0x000fce00078e0004 */
.L_x_155:
[----:B------:R-:W-:Y:S05]  /*0590*/  BSYNC.RECONVERGENT B1 ;  /* 0x0000000000017941 */ /* 0x000fea0003800200 */
.L_x_153:
[----:B------:R-:W-:Y:S01]  /*05a0*/  IMAD.MOV.U32 R4, RZ, RZ, R0 ;  /* 0x000000ffff047224 */ /* 0x000fe200078e0000 */
[----:B------:R-:W-:Y:S01]  /*05b0*/  MOV R9, R7 ;  /* 0x0000000700097202 */ /* 0x000fe20000000f00 */
[----:B------:R-:W-:Y:S02]  /*05c0*/  IMAD.MOV.U32 R5, RZ, RZ, 0x0 ;  /* 0x00000000ff057424 */ /* 0x000fe400078e00ff */
[----:B------:R-:W-:Y:S02]  /*05d0*/  IMAD.MOV.U32 R8, RZ, RZ, R6 ;  /* 0x000000ffff087224 */ /* 0x000fe400078e0006 */
[----:B------:R-:W-:Y:S05]  /*05e0*/  RET.REL.NODEC R4 `(sigmoid_forward_float) ;  /* 0xfffffff804847950 */ /* 0x000fea0003c3ffff */
.L_x_157:
        /* <DEDUP_REMOVED lines=9> */
.L_x_171:


//--------------------- .nv.shared.reserved.0     --------------------------
	.section	.nv.shared.reserved.0,"aw",@nobits
	.weak		__nv_reservedSMEM_offset_0_alias
	.size		__nv_reservedSMEM_offset_0_alias, 0, 64
	.other		__nv_reservedSMEM_offset_0_alias,@"STO_CUDA_RESERVED_SHARED STV_DEFAULT"
__nv_reservedSMEM_offset_0_alias:
	.zero		0
	.zero		64


//--------------------- .nv.constant0.softmax_backward_double --------------------------
	.section	.nv.constant0.softmax_backward_double,"a",@progbits
	.sectionflags	@""
	.align	4
.nv.constant0.softmax_backward_double:
	.zero		928


//--------------------- .nv.constant0.tanh_backward_double --------------------------
	.section	.nv.constant0.tanh_backward_double,"a",@progbits
	.sectionflags	@""
	.align	4
.nv.constant0.tanh_backward_double:
	.zero		928


//--------------------- .nv.constant0.swish_backward_double --------------------------
	.section	.nv.constant0.swish_backward_double,"a",@progbits
	.sectionflags	@""
	.align	4
.nv.constant0.swish_backward_double:
	.zero		928


//--------------------- .nv.constant0.relu_backward_double --------------------------
	.section	.nv.constant0.relu_backward_double,"a",@progbits
	.sectionflags	@""
	.align	4
.nv.constant0.relu_backward_double:
	.zero		928


//--------------------- .nv.constant0.sigmoid_backward_double --------------------------
	.section	.nv.constant0.sigmoid_backward_double,"a",@progbits
	.sectionflags	@""
	.align	4
.nv.constant0.sigmoid_backward_double:
	.zero		928


//--------------------- .nv.constant0.softmax_preprocessing_double --------------------------
	.section	.nv.constant0.softmax_preprocessing_double,"a",@progbits
	.sectionflags	@""
	.align	4
.nv.constant0.softmax_preprocessing_double:
	.zero		936


//--------------------- .nv.constant0.softmax_forward_double --------------------------
	.section	.nv.constant0.softmax_forward_double,"a",@progbits
	.sectionflags	@""
	.align	4
.nv.constant0.softmax_forward_double:
	.zero		936


//--------------------- .nv.constant0.tanh_forward_double --------------------------
	.section	.nv.constant0.tanh_forward_double,"a",@progbits
	.sectionflags	@""
	.align	4
.nv.constant0.tanh_forward_double:
	.zero		920


//--------------------- .nv.constant0.swish_forwaxd_double --------------------------
	.section	.nv.constant0.swish_forwaxd_double,"a",@progbits
	.sectionflags	@""
	.align	4
.nv.constant0.swish_forwaxd_double:
	.zero		920


//--------------------- .nv.constant0.relu_forward_double --------------------------
	.section	.nv.constant0.relu_forward_double,"a",@progbits
	.sectionflags	@""
	.align	4
.nv.constant0.relu_forward_double:
	.zero		920


//--------------------- .nv.constant0.sigmoid_forward_double --------------------------
	.section	.nv.constant0.sigmoid_forward_double,"a",@progbits
	.sectionflags	@""
	.align	4
.nv.constant0.sigmoid_forward_double:
	.zero		920


//--------------------- .nv.constant0.softmax_backward_float --------------------------
	.section	.nv.constant0.softmax_backward_float,"a",@progbits
	.sectionflags	@""
	.align	4
.nv.constant0.softmax_backward_float:
	.zero		928


//--------------------- .nv.constant0.tanh_backward_float --------------------------
	.section	.nv.constant0.tanh_backward_float,"a",@progbits
	.sectionflags	@""
	.align	4
.nv.constant0.tanh_backward_float:
	.zero		928


//--------------------- .nv.constant0.swish_backward_float --------------------------
	.section	.nv.constant0.swish_backward_float,"a",@progbits
	.sectionflags	@""
	.align	4
.nv.constant0.swish_backward_float:
	.zero		928


//--------------------- .nv.constant0.relu_backward_float --------------------------
	.section	.nv.constant0.relu_backward_float,"a",@progbits
	.sectionflags	@""
	.align	4
.nv.constant0.relu_backward_float:
	.zero		928


//--------------------- .nv.constant0.sigmoid_backward_float --------------------------
	.section	.nv.constant0.sigmoid_backward_float,"a",@progbits
	.sectionflags	@""
	.align	4
.nv.constant0.sigmoid_backward_float:
	.zero		928


//--------------------- .nv.constant0.softmax_preprocessing_float --------------------------
	.section	.nv.constant0.softmax_preprocessing_float,"a",@progbits
	.sectionflags	@""
	.align	4
.nv.constant0.softmax_preprocessing_float:
	.zero		936


//--------------------- .nv.constant0.softmax_forward_float --------------------------
	.section	.nv.constant0.softmax_forward_float,"a",@progbits
	.sectionflags	@""
	.align	4
.nv.constant0.softmax_forward_float:
	.zero		936


//--------------------- .nv.constant0.tanh_forward_float --------------------------
	.section	.nv.constant0.tanh_forward_float,"a",@progbits
	.sectionflags	@""
	.align	4
.nv.constant0.tanh_forward_float:
	.zero		920


//--------------------- .nv.constant0.swish_forwaxd_float --------------------------
	.section	.nv.constant0.swish_forwaxd_float,"a",@progbits
	.sectionflags	@""
	.align	4
.nv.constant0.swish_forwaxd_float:
	.zero		920


//--------------------- .nv.constant0.relu_forward_float --------------------------
	.section	.nv.constant0.relu_forward_float,"a",@progbits
	.sectionflags	@""
	.align	4
.nv.constant0.relu_forward_float:
	.zero		920


//--------------------- .nv.constant0.sigmoid_forward_float --------------------------
	.section	.nv.constant0.sigmoid_forward_float,"a",@progbits
	.sectionflags	@""
	.align	4
.nv.constant0.sigmoid_forward_float:
	.zero		920


//--------------------- SYMBOLS --------------------------

	.type		.nv.reservedSmem.offset0,@object
	.size		.nv.reservedSmem.offset0,0x4
